//
// Generated by NVIDIA NVVM Compiler
//
// Compiler Build ID: CL-36424714
// Cuda compilation tools, release 13.0, V13.0.88
// Based on NVVM 20.0.0
//

.version 9.0
.target sm_100
.address_size 64

	// .globl	_Z20stripLabelingMergingPKbPjiii
// _ZZ20stripLabelingMergingPKbPjiiiE8bitmasks has been demoted
.global .align 1 .b8 _ZN34_INTERNAL_8fa4a81b_4_k_cu_8cfcc0b54cuda3std3__45__cpo5beginE[1];
.global .align 1 .b8 _ZN34_INTERNAL_8fa4a81b_4_k_cu_8cfcc0b54cuda3std3__45__cpo3endE[1];
.global .align 1 .b8 _ZN34_INTERNAL_8fa4a81b_4_k_cu_8cfcc0b54cuda3std3__45__cpo6cbeginE[1];
.global .align 1 .b8 _ZN34_INTERNAL_8fa4a81b_4_k_cu_8cfcc0b54cuda3std3__45__cpo4cendE[1];
.global .align 1 .b8 _ZN34_INTERNAL_8fa4a81b_4_k_cu_8cfcc0b54cuda3std3__45__cpo6rbeginE[1];
.global .align 1 .b8 _ZN34_INTERNAL_8fa4a81b_4_k_cu_8cfcc0b54cuda3std3__45__cpo4rendE[1];
.global .align 1 .b8 _ZN34_INTERNAL_8fa4a81b_4_k_cu_8cfcc0b54cuda3std3__45__cpo7crbeginE[1];
.global .align 1 .b8 _ZN34_INTERNAL_8fa4a81b_4_k_cu_8cfcc0b54cuda3std3__45__cpo5crendE[1];
.global .align 1 .b8 _ZN34_INTERNAL_8fa4a81b_4_k_cu_8cfcc0b54cuda3std3__436_GLOBAL__N__8fa4a81b_4_k_cu_8cfcc0b56ignoreE[1];
.global .align 1 .b8 _ZN34_INTERNAL_8fa4a81b_4_k_cu_8cfcc0b54cuda3std3__419piecewise_constructE[1];
.global .align 1 .b8 _ZN34_INTERNAL_8fa4a81b_4_k_cu_8cfcc0b54cuda3std3__48in_placeE[1];
.global .align 1 .b8 _ZN34_INTERNAL_8fa4a81b_4_k_cu_8cfcc0b54cuda3std3__420unreachable_sentinelE[1];
.global .align 1 .b8 _ZN34_INTERNAL_8fa4a81b_4_k_cu_8cfcc0b54cuda3std3__47nulloptE[1];
.global .align 1 .b8 _ZN34_INTERNAL_8fa4a81b_4_k_cu_8cfcc0b54cuda3std3__48unexpectE[1];
.global .align 1 .b8 _ZN34_INTERNAL_8fa4a81b_4_k_cu_8cfcc0b54cuda3std6ranges3__45__cpo4swapE[1];
.global .align 1 .b8 _ZN34_INTERNAL_8fa4a81b_4_k_cu_8cfcc0b54cuda3std6ranges3__45__cpo9iter_moveE[1];
.global .align 1 .b8 _ZN34_INTERNAL_8fa4a81b_4_k_cu_8cfcc0b54cuda3std6ranges3__45__cpo5beginE[1];
.global .align 1 .b8 _ZN34_INTERNAL_8fa4a81b_4_k_cu_8cfcc0b54cuda3std6ranges3__45__cpo3endE[1];
.global .align 1 .b8 _ZN34_INTERNAL_8fa4a81b_4_k_cu_8cfcc0b54cuda3std6ranges3__45__cpo6cbeginE[1];
.global .align 1 .b8 _ZN34_INTERNAL_8fa4a81b_4_k_cu_8cfcc0b54cuda3std6ranges3__45__cpo4cendE[1];
.global .align 1 .b8 _ZN34_INTERNAL_8fa4a81b_4_k_cu_8cfcc0b54cuda3std6ranges3__45__cpo7advanceE[1];
.global .align 1 .b8 _ZN34_INTERNAL_8fa4a81b_4_k_cu_8cfcc0b54cuda3std6ranges3__45__cpo9iter_swapE[1];
.global .align 1 .b8 _ZN34_INTERNAL_8fa4a81b_4_k_cu_8cfcc0b54cuda3std6ranges3__45__cpo4nextE[1];
.global .align 1 .b8 _ZN34_INTERNAL_8fa4a81b_4_k_cu_8cfcc0b54cuda3std6ranges3__45__cpo4prevE[1];
.global .align 1 .b8 _ZN34_INTERNAL_8fa4a81b_4_k_cu_8cfcc0b54cuda3std6ranges3__45__cpo4dataE[1];
.global .align 1 .b8 _ZN34_INTERNAL_8fa4a81b_4_k_cu_8cfcc0b54cuda3std6ranges3__45__cpo5cdataE[1];
.global .align 1 .b8 _ZN34_INTERNAL_8fa4a81b_4_k_cu_8cfcc0b54cuda3std6ranges3__45__cpo4sizeE[1];
.global .align 1 .b8 _ZN34_INTERNAL_8fa4a81b_4_k_cu_8cfcc0b54cuda3std6ranges3__45__cpo5ssizeE[1];
.global .align 1 .b8 _ZN34_INTERNAL_8fa4a81b_4_k_cu_8cfcc0b54cuda3std6ranges3__45__cpo8distanceE[1];
.global .align 1 .b8 _ZN34_INTERNAL_8fa4a81b_4_k_cu_8cfcc0b56thrust24THRUST_300001_SM_1000_NS8cuda_cub3parE[1];
.global .align 1 .b8 _ZN34_INTERNAL_8fa4a81b_4_k_cu_8cfcc0b56thrust24THRUST_300001_SM_1000_NS8cuda_cub10par_nosyncE[1];
.global .align 1 .b8 _ZN34_INTERNAL_8fa4a81b_4_k_cu_8cfcc0b56thrust24THRUST_300001_SM_1000_NS6system6detail10sequential3seqE[1];
.global .align 1 .b8 _ZN34_INTERNAL_8fa4a81b_4_k_cu_8cfcc0b56thrust24THRUST_300001_SM_1000_NS12placeholders2_1E[1];
.global .align 1 .b8 _ZN34_INTERNAL_8fa4a81b_4_k_cu_8cfcc0b56thrust24THRUST_300001_SM_1000_NS12placeholders2_2E[1];
.global .align 1 .b8 _ZN34_INTERNAL_8fa4a81b_4_k_cu_8cfcc0b56thrust24THRUST_300001_SM_1000_NS12placeholders2_3E[1];
.global .align 1 .b8 _ZN34_INTERNAL_8fa4a81b_4_k_cu_8cfcc0b56thrust24THRUST_300001_SM_1000_NS12placeholders2_4E[1];
.global .align 1 .b8 _ZN34_INTERNAL_8fa4a81b_4_k_cu_8cfcc0b56thrust24THRUST_300001_SM_1000_NS12placeholders2_5E[1];
.global .align 1 .b8 _ZN34_INTERNAL_8fa4a81b_4_k_cu_8cfcc0b56thrust24THRUST_300001_SM_1000_NS12placeholders2_6E[1];
.global .align 1 .b8 _ZN34_INTERNAL_8fa4a81b_4_k_cu_8cfcc0b56thrust24THRUST_300001_SM_1000_NS12placeholders2_7E[1];
.global .align 1 .b8 _ZN34_INTERNAL_8fa4a81b_4_k_cu_8cfcc0b56thrust24THRUST_300001_SM_1000_NS12placeholders2_8E[1];
.global .align 1 .b8 _ZN34_INTERNAL_8fa4a81b_4_k_cu_8cfcc0b56thrust24THRUST_300001_SM_1000_NS12placeholders2_9E[1];
.global .align 1 .b8 _ZN34_INTERNAL_8fa4a81b_4_k_cu_8cfcc0b56thrust24THRUST_300001_SM_1000_NS12placeholders3_10E[1];
.global .align 1 .b8 _ZN34_INTERNAL_8fa4a81b_4_k_cu_8cfcc0b56thrust24THRUST_300001_SM_1000_NS3seqE[1];

.visible .entry _Z20stripLabelingMergingPKbPjiii(
	.param .u64 .ptr .align 1 _Z20stripLabelingMergingPKbPjiii_param_0,
	.param .u64 .ptr .align 1 _Z20stripLabelingMergingPKbPjiii_param_1,
	.param .u32 _Z20stripLabelingMergingPKbPjiii_param_2,
	.param .u32 _Z20stripLabelingMergingPKbPjiii_param_3,
	.param .u32 _Z20stripLabelingMergingPKbPjiii_param_4
)
{
	.reg .pred 	%p<47>;
	.reg .b16 	%rs<8>;
	.reg .b32 	%r<95>;
	.reg .b64 	%rd<27>;
	// demoted variable
	.shared .align 4 .b8 _ZZ20stripLabelingMergingPKbPjiiiE8bitmasks[16];
	ld.param.u64 	%rd3, [_Z20stripLabelingMergingPKbPjiii_param_0];
	ld.param.u64 	%rd4, [_Z20stripLabelingMergingPKbPjiii_param_1];
	ld.param.u32 	%r45, [_Z20stripLabelingMergingPKbPjiii_param_2];
	ld.param.u32 	%r46, [_Z20stripLabelingMergingPKbPjiii_param_3];
	ld.param.u32 	%r47, [_Z20stripLabelingMergingPKbPjiii_param_4];
	cvta.to.global.u64 	%rd1, %rd4;
	cvta.to.global.u64 	%rd2, %rd3;
	mov.u32 	%r1, %ctaid.y;
	shl.b32 	%r48, %r1, 2;
	mov.u32 	%r2, %tid.y;
	add.s32 	%r3, %r48, %r2;
	mov.u32 	%r49, %ctaid.x;
	shl.b32 	%r50, %r49, 5;
	mov.u32 	%r4, %tid.x;
	add.s32 	%r5, %r50, %r4;
	setp.ge.s32 	%p1, %r3, %r46;
	setp.ge.s32 	%p2, %r5, %r45;
	or.pred  	%p3, %p2, %p1;
	@%p3 bra 	$L__BB0_33;
	mul.lo.s32 	%r6, %r47, %r3;
	add.s32 	%r51, %r6, %r5;
	cvt.s64.s32 	%rd5, %r51;
	add.s64 	%rd6, %rd2, %rd5;
	ld.global.s8 	%rs1, [%rd6];
	setp.lt.s16 	%p4, %rs1, 1;
	setp.gt.s16 	%p5, %rs1, 0;
	mov.b32 	%r52, -1;
	vote.sync.ballot.b32 	%r7, %p5, %r52;
	sub.s32 	%r8, 32, %r4;
	shl.b32 	%r53, %r7, %r8;
	not.b32 	%r54, %r53;
	clz.b32 	%r55, %r54;
	setp.ne.s32 	%p7, %r55, 0;
	or.pred  	%p8, %p4, %p7;
	@%p8 bra 	$L__BB0_3;
	mad.lo.s32 	%r56, %r45, %r3, %r5;
	mul.wide.s32 	%rd7, %r56, 4;
	add.s64 	%rd8, %rd1, %rd7;
	st.global.u32 	[%rd8], %r56;
$L__BB0_3:
	setp.ne.s32 	%p9, %r4, 0;
	shl.b32 	%r57, %r2, 2;
	mov.u32 	%r58, _ZZ20stripLabelingMergingPKbPjiiiE8bitmasks;
	add.s32 	%r10, %r58, %r57;
	@%p9 bra 	$L__BB0_5;
	st.shared.u32 	[%r10], %r7;
$L__BB0_5:
	bar.sync 	0;
	setp.eq.s32 	%p10, %r2, 0;
	@%p10 bra 	$L__BB0_17;
	setp.ne.s32 	%p11, %r55, 0;
	sub.s32 	%r59, %r6, %r47;
	add.s32 	%r60, %r59, %r5;
	cvt.s64.s32 	%rd9, %r60;
	add.s64 	%rd10, %rd2, %rd9;
	ld.global.u8 	%rs2, [%rd10];
	cvt.s16.s8 	%rs4, %rs2;
	ld.shared.u32 	%r61, [%r10+-4];
	shl.b32 	%r62, %r61, %r8;
	not.b32 	%r63, %r62;
	clz.b32 	%r64, %r63;
	min.s16 	%rs5, %rs1, %rs4;
	setp.lt.s16 	%p12, %rs5, 1;
	setp.ne.s32 	%p13, %r64, 0;
	and.pred  	%p14, %p11, %p13;
	or.pred  	%p15, %p12, %p14;
	@%p15 bra 	$L__BB0_17;
	mad.lo.s32 	%r65, %r45, %r3, %r5;
	sub.s32 	%r83, %r65, %r55;
	add.s32 	%r66, %r45, %r64;
	sub.s32 	%r85, %r65, %r66;
	setp.eq.s32 	%p16, %r55, %r66;
	@%p16 bra 	$L__BB0_11;
	mov.u32 	%r82, %r83;
$L__BB0_9:
	mul.wide.u32 	%rd11, %r82, 4;
	add.s64 	%rd12, %rd1, %rd11;
	ld.global.u32 	%r15, [%rd12];
	setp.eq.s32 	%p17, %r82, %r15;
	mov.u32 	%r83, %r82;
	@%p17 bra 	$L__BB0_11;
	setp.ne.s32 	%p18, %r15, %r85;
	mov.u32 	%r82, %r15;
	mov.u32 	%r83, %r85;
	@%p18 bra 	$L__BB0_9;
$L__BB0_11:
	setp.eq.s32 	%p19, %r83, %r85;
	@%p19 bra 	$L__BB0_15;
	mov.u32 	%r84, %r85;
$L__BB0_13:
	mul.wide.u32 	%rd13, %r84, 4;
	add.s64 	%rd14, %rd1, %rd13;
	ld.global.u32 	%r18, [%rd14];
	setp.eq.s32 	%p20, %r84, %r18;
	mov.u32 	%r85, %r84;
	@%p20 bra 	$L__BB0_15;
	setp.ne.s32 	%p21, %r83, %r18;
	mov.u32 	%r84, %r18;
	mov.u32 	%r85, %r83;
	@%p21 bra 	$L__BB0_13;
$L__BB0_15:
	setp.eq.s32 	%p22, %r83, %r85;
	@%p22 bra 	$L__BB0_17;
$L__BB0_16:
	max.u32 	%r67, %r83, %r85;
	min.u32 	%r85, %r83, %r85;
	mul.wide.u32 	%rd15, %r67, 4;
	add.s64 	%rd16, %rd1, %rd15;
	atom.global.min.u32 	%r68, [%rd16], %r85;
	setp.eq.s32 	%p23, %r67, %r68;
	selp.b32 	%r83, %r85, %r68, %p23;
	setp.ne.s32 	%p24, %r83, %r85;
	@%p24 bra 	$L__BB0_16;
$L__BB0_17:
	bar.sync 	0;
	setp.ne.s32 	%p25, %r1, 0;
	@%p25 bra 	$L__BB0_33;
	setp.lt.u32 	%p26, %r46, 8;
	@%p26 bra 	$L__BB0_33;
	shr.u32 	%r24, %r46, 2;
	mov.b32 	%r88, 1;
$L__BB0_20:
	shl.b32 	%r70, %r88, 2;
	add.s32 	%r71, %r70, %r2;
	mul.lo.s32 	%r72, %r71, %r45;
	add.s32 	%r26, %r72, %r4;
	sub.s32 	%r73, %r72, %r45;
	add.s32 	%r27, %r73, %r4;
	cvt.s64.s32 	%rd17, %r26;
	add.s64 	%rd18, %rd2, %rd17;
	ld.global.u8 	%rs6, [%rd18];
	cvt.s64.s32 	%rd19, %r27;
	add.s64 	%rd20, %rd2, %rd19;
	ld.global.u8 	%rs7, [%rd20];
	setp.ne.s16 	%p27, %rs6, 0;
	mov.b32 	%r74, -1;
	vote.sync.ballot.b32 	%r28, %p27, %r74;
	setp.ne.s16 	%p29, %rs7, 0;
	vote.sync.ballot.b32 	%r29, %p29, %r74;
	and.pred  	%p32, %p27, %p29;
	not.pred 	%p33, %p32;
	@%p33 bra 	$L__BB0_32;
	shl.b32 	%r75, %r28, %r8;
	not.b32 	%r76, %r75;
	clz.b32 	%r30, %r76;
	shl.b32 	%r77, %r29, %r8;
	not.b32 	%r78, %r77;
	clz.b32 	%r79, %r78;
	setp.ne.s32 	%p34, %r30, 0;
	setp.ne.s32 	%p35, %r79, 0;
	and.pred  	%p36, %p34, %p35;
	@%p36 bra 	$L__BB0_32;
	sub.s32 	%r90, %r26, %r30;
	sub.s32 	%r92, %r27, %r79;
	setp.eq.s32 	%p37, %r90, %r92;
	@%p37 bra 	$L__BB0_26;
	mov.u32 	%r89, %r90;
$L__BB0_24:
	mul.wide.u32 	%rd21, %r89, 4;
	add.s64 	%rd22, %rd1, %rd21;
	ld.global.u32 	%r35, [%rd22];
	setp.eq.s32 	%p38, %r89, %r35;
	mov.u32 	%r90, %r89;
	@%p38 bra 	$L__BB0_26;
	setp.ne.s32 	%p39, %r35, %r92;
	mov.u32 	%r89, %r35;
	mov.u32 	%r90, %r92;
	@%p39 bra 	$L__BB0_24;
$L__BB0_26:
	setp.eq.s32 	%p40, %r90, %r92;
	@%p40 bra 	$L__BB0_30;
	mov.u32 	%r91, %r92;
$L__BB0_28:
	mul.wide.u32 	%rd23, %r91, 4;
	add.s64 	%rd24, %rd1, %rd23;
	ld.global.u32 	%r38, [%rd24];
	setp.eq.s32 	%p41, %r91, %r38;
	mov.u32 	%r92, %r91;
	@%p41 bra 	$L__BB0_30;
	setp.ne.s32 	%p42, %r90, %r38;
	mov.u32 	%r91, %r38;
	mov.u32 	%r92, %r90;
	@%p42 bra 	$L__BB0_28;
$L__BB0_30:
	setp.eq.s32 	%p43, %r90, %r92;
	@%p43 bra 	$L__BB0_32;
$L__BB0_31:
	max.u32 	%r80, %r90, %r92;
	min.u32 	%r92, %r90, %r92;
	mul.wide.u32 	%rd25, %r80, 4;
	add.s64 	%rd26, %rd1, %rd25;
	atom.global.min.u32 	%r81, [%rd26], %r92;
	setp.eq.s32 	%p44, %r80, %r81;
	selp.b32 	%r90, %r92, %r81, %p44;
	setp.ne.s32 	%p45, %r90, %r92;
	@%p45 bra 	$L__BB0_31;
$L__BB0_32:
	add.s32 	%r88, %r88, 1;
	setp.ne.s32 	%p46, %r88, %r24;
	@%p46 bra 	$L__BB0_20;
$L__BB0_33:
	ret;

}
	// .globl	_Z15stripRelabelingPKbPjiii
.visible .entry _Z15stripRelabelingPKbPjiii(
	.param .u64 .ptr .align 1 _Z15stripRelabelingPKbPjiii_param_0,
	.param .u64 .ptr .align 1 _Z15stripRelabelingPKbPjiii_param_1,
	.param .u32 _Z15stripRelabelingPKbPjiii_param_2,
	.param .u32 _Z15stripRelabelingPKbPjiii_param_3,
	.param .u32 _Z15stripRelabelingPKbPjiii_param_4
)
{
	.reg .pred 	%p<13>;
	.reg .b16 	%rs<2>;
	.reg .b32 	%r<29>;
	.reg .b64 	%rd<13>;

	ld.param.u64 	%rd3, [_Z15stripRelabelingPKbPjiii_param_0];
	ld.param.u64 	%rd4, [_Z15stripRelabelingPKbPjiii_param_1];
	ld.param.u32 	%r11, [_Z15stripRelabelingPKbPjiii_param_2];
	ld.param.u32 	%r12, [_Z15stripRelabelingPKbPjiii_param_3];
	cvta.to.global.u64 	%rd1, %rd4;
	mov.u32 	%r13, %ctaid.y;
	shl.b32 	%r14, %r13, 2;
	mov.u32 	%r15, %tid.y;
	add.s32 	%r1, %r14, %r15;
	mov.u32 	%r16, %ctaid.x;
	shl.b32 	%r17, %r16, 5;
	mov.u32 	%r2, %tid.x;
	add.s32 	%r3, %r17, %r2;
	setp.ge.s32 	%p1, %r1, %r12;
	setp.ge.s32 	%p2, %r3, %r11;
	or.pred  	%p3, %p2, %p1;
	@%p3 bra 	$L__BB1_6;
	cvta.to.global.u64 	%rd5, %rd3;
	mad.lo.s32 	%r19, %r11, %r1, %r3;
	cvt.s64.s32 	%rd6, %r19;
	add.s64 	%rd7, %rd5, %rd6;
	ld.global.u8 	%rs1, [%rd7];
	setp.eq.s16 	%p4, %rs1, 0;
	setp.ne.s16 	%p5, %rs1, 0;
	mov.b32 	%r20, -1;
	vote.sync.ballot.b32 	%r21, %p5, %r20;
	sub.s32 	%r22, 32, %r2;
	shl.b32 	%r23, %r21, %r22;
	not.b32 	%r24, %r23;
	clz.b32 	%r25, %r24;
	setp.ne.s32 	%p7, %r25, 0;
	mul.wide.s32 	%rd8, %r19, 4;
	add.s64 	%rd2, %rd1, %rd8;
	mov.b32 	%r28, 0;
	or.pred  	%p8, %p4, %p7;
	@%p8 bra 	$L__BB1_4;
	ld.global.u32 	%r28, [%rd2];
	mul.wide.s32 	%rd9, %r28, 4;
	add.s64 	%rd10, %rd1, %rd9;
	ld.global.u32 	%r27, [%rd10];
	setp.eq.s32 	%p9, %r28, %r27;
	@%p9 bra 	$L__BB1_4;
$L__BB1_3:
	mov.u32 	%r28, %r27;
	mul.wide.s32 	%rd11, %r28, 4;
	add.s64 	%rd12, %rd1, %rd11;
	ld.global.u32 	%r27, [%rd12];
	setp.ne.s32 	%p10, %r28, %r27;
	@%p10 bra 	$L__BB1_3;
$L__BB1_4:
	sub.s32 	%r26, %r2, %r25;
	shfl.sync.idx.b32	%r10|%p11, %r28, %r26, 31, -1;
	setp.eq.s16 	%p12, %rs1, 0;
	@%p12 bra 	$L__BB1_6;
	st.global.u32 	[%rd2], %r10;
$L__BB1_6:
	ret;

}
	// .globl	_ZN3cub18CUB_300001_SM_10006detail11EmptyKernelIvEEvv
.visible .entry _ZN3cub18CUB_300001_SM_10006detail11EmptyKernelIvEEvv()
{


	ret;

}


// ===== COMPILED SASS (sm_100) =====

	.target	sm_100

	.elftype	@"ET_EXEC"


//--------------------- .note.nv.tkinfo           --------------------------
	.section	.note.nv.tkinfo,"",@"SHT_NOTE"
	.sectionflags	@"SHF_NOTE_NV_TKINFO"
	.tkinfo
        /*0018*/ 	.word	0x00000002
        /*0030*/ 	.string	""
        /*0030*/ 	.string	"ptxas"
        /*0030*/ 	.string	"Cuda compilation tools, release 13.0, V13.0.88"
        /*0030*/ 	.string	"Build cuda_13.0.r13.0/compiler.36424714_0"
        /*0030*/ 	.string	"-arch sm_100 -m 64 "



//--------------------- .note.nv.cuinfo           --------------------------
	.section	.note.nv.cuinfo,"",@"SHT_NOTE"
	.sectionflags	@"SHF_NOTE_NV_CUINFO"
        /*0018*/ 	.short	0x0002
        /*001a*/ 	.short	0x0064
        /*001c*/ 	.short	0x0082
	.zero		2


//--------------------- .nv.info                  --------------------------
	.section	.nv.info,"",@"SHT_CUDA_INFO"
	.align	4


	//----- nvinfo : EIATTR_REGCOUNT
	.align		4
        /*0000*/ 	.byte	0x04, 0x2f
        /*0002*/ 	.short	(.L_44 - .L_43)
	.align		4
.L_43:
        /*0004*/ 	.word	index@(_Z20stripLabelingMergingPKbPjiii)
        /*0008*/ 	.word	0x00000016


	//----- nvinfo : EIATTR_FRAME_SIZE
	.align		4
.L_44:
        /*000c*/ 	.byte	0x04, 0x11
        /*000e*/ 	.short	(.L_46 - .L_45)
	.align		4
.L_45:
        /*0010*/ 	.word	index@(_Z20stripLabelingMergingPKbPjiii)
        /*0014*/ 	.word	0x00000000


	//----- nvinfo : EIATTR_REGCOUNT
	.align		4
.L_46:
        /*0018*/ 	.byte	0x04, 0x2f
        /*001a*/ 	.short	(.L_48 - .L_47)
	.align		4
.L_47:
        /*001c*/ 	.word	index@(_Z15stripRelabelingPKbPjiii)
        /*0020*/ 	.word	0x0000000e


	//----- nvinfo : EIATTR_FRAME_SIZE
	.align		4
.L_48:
        /*0024*/ 	.byte	0x04, 0x11
        /*0026*/ 	.short	(.L_50 - .L_49)
	.align		4
.L_49:
        /*0028*/ 	.word	index@(_Z15stripRelabelingPKbPjiii)
        /*002c*/ 	.word	0x00000000


	//----- nvinfo : EIATTR_REGCOUNT
	.align		4
.L_50:
        /*0030*/ 	.byte	0x04, 0x2f
        /*0032*/ 	.short	(.L_52 - .L_51)
	.align		4
.L_51:
        /*0034*/ 	.word	index@(_ZN3cub18CUB_300001_SM_10006detail11EmptyKernelIvEEvv)
        /*0038*/ 	.word	0x00000004


	//----- nvinfo : EIATTR_FRAME_SIZE
	.align		4
.L_52:
        /*003c*/ 	.byte	0x04, 0x11
        /*003e*/ 	.short	(.L_54 - .L_53)
	.align		4
.L_53:
        /*0040*/ 	.word	index@(_ZN3cub18CUB_300001_SM_10006detail11EmptyKernelIvEEvv)
        /*0044*/ 	.word	0x00000000


	//----- nvinfo : EIATTR_MIN_STACK_SIZE
	.align		4
.L_54:
        /*0048*/ 	.byte	0x04, 0x12
        /*004a*/ 	.short	(.L_56 - .L_55)
	.align		4
.L_55:
        /*004c*/ 	.word	index@(_ZN3cub18CUB_300001_SM_10006detail11EmptyKernelIvEEvv)
        /*0050*/ 	.word	0x00000000


	//----- nvinfo : EIATTR_MIN_STACK_SIZE
	.align		4
.L_56:
        /*0054*/ 	.byte	0x04, 0x12
        /*0056*/ 	.short	(.L_58 - .L_57)
	.align		4
.L_57:
        /*0058*/ 	.word	index@(_Z15stripRelabelingPKbPjiii)
        /*005c*/ 	.word	0x00000000


	//----- nvinfo : EIATTR_MIN_STACK_SIZE
	.align		4
.L_58:
        /*0060*/ 	.byte	0x04, 0x12
        /*0062*/ 	.short	(.L_60 - .L_59)
	.align		4
.L_59:
        /*0064*/ 	.word	index@(_Z20stripLabelingMergingPKbPjiii)
        /*0068*/ 	.word	0x00000000
.L_60:


//--------------------- .nv.compat                --------------------------
	.section	.nv.compat,"",@"SHT_CUDA_COMPAT_INFO"
	.align	4
        /*0000*/ 	.byte	0x02, 0x09, 0x00, 0x00, 0x02, 0x02, 0x01, 0x00, 0x02, 0x05, 0x05, 0x00, 0x03, 0x07, 0x01, 0x01
        /*0010*/ 	.byte	0x02, 0x03, 0x00, 0x00, 0x02, 0x06, 0x01, 0x00, 0x04, 0x0b, 0x08, 0x00, 0x09, 0x00, 0x00, 0x00
        /*0020*/ 	.byte	0x00, 0x00, 0x00, 0x00


//--------------------- .nv.info._ZN3cub18CUB_300001_SM_10006detail11EmptyKernelIvEEvv --------------------------
	.section	.nv.info._ZN3cub18CUB_300001_SM_10006detail11EmptyKernelIvEEvv,"",@"SHT_CUDA_INFO"
	.sectionflags	@""
	.align	4


	//----- nvinfo : EIATTR_CUDA_API_VERSION
	.align		4
        /*0000*/ 	.byte	0x04, 0x37
        /*0002*/ 	.short	(.L_62 - .L_61)
.L_61:
        /*0004*/ 	.word	0x00000082


	//----- nvinfo : EIATTR_SPARSE_MMA_MASK
	.align		4
.L_62:
        /*0008*/ 	.byte	0x03, 0x50
        /*000a*/ 	.short	0x0000


	//----- nvinfo : EIATTR_MAXREG_COUNT
	.align		4
        /*000c*/ 	.byte	0x03, 0x1b
        /*000e*/ 	.short	0x00ff


	//----- nvinfo : EIATTR_MERCURY_ISA_VERSION
	.align		4
        /*0010*/ 	.byte	0x03, 0x5f
        /*0012*/ 	.short	0x0101


	//----- nvinfo : EIATTR_VRC_CTA_INIT_COUNT
	.align		4
        /*0014*/ 	.byte	0x02, 0x4a
	.zero		1
	.zero		1


	//----- nvinfo : EIATTR_EXIT_INSTR_OFFSETS
	.align		4
        /*0018*/ 	.byte	0x04, 0x1c
        /*001a*/ 	.short	(.L_64 - .L_63)


	//   ....[0]....
.L_63:
        /*001c*/ 	.word	0x00000010


	//----- nvinfo : EIATTR_SW_WAR
	.align		4
.L_64:
        /*0020*/ 	.byte	0x04, 0x36
        /*0022*/ 	.short	(.L_66 - .L_65)
.L_65:
        /*0024*/ 	.word	0x00000008
.L_66:


//--------------------- .nv.info._Z15stripRelabelingPKbPjiii --------------------------
	.section	.nv.info._Z15stripRelabelingPKbPjiii,"",@"SHT_CUDA_INFO"
	.sectionflags	@""
	.align	4


	//----- nvinfo : EIATTR_CUDA_API_VERSION
	.align		4
        /*0000*/ 	.byte	0x04, 0x37
        /*0002*/ 	.short	(.L_68 - .L_67)
.L_67:
        /*0004*/ 	.word	0x00000082


	//----- nvinfo : EIATTR_KPARAM_INFO
	.align		4
.L_68:
        /*0008*/ 	.byte	0x04, 0x17
        /*000a*/ 	.short	(.L_70 - .L_69)
.L_69:
        /*000c*/ 	.word	0x00000000
        /*0010*/ 	.short	0x0004
        /*0012*/ 	.short	0x0018
        /*0014*/ 	.byte	0x00, 0xf0, 0x11, 0x00


	//----- nvinfo : EIATTR_KPARAM_INFO
	.align		4
.L_70:
        /*0018*/ 	.byte	0x04, 0x17
        /*001a*/ 	.short	(.L_72 - .L_71)
.L_71:
        /*001c*/ 	.word	0x00000000
        /*0020*/ 	.short	0x0003
        /*0022*/ 	.short	0x0014
        /*0024*/ 	.byte	0x00, 0xf0, 0x11, 0x00


	//----- nvinfo : EIATTR_KPARAM_INFO
	.align		4
.L_72:
        /*0028*/ 	.byte	0x04, 0x17
        /*002a*/ 	.short	(.L_74 - .L_73)
.L_73:
        /*002c*/ 	.word	0x00000000
        /*0030*/ 	.short	0x0002
        /*0032*/ 	.short	0x0010
        /*0034*/ 	.byte	0x00, 0xf0, 0x11, 0x00


	//----- nvinfo : EIATTR_KPARAM_INFO
	.align		4
.L_74:
        /*0038*/ 	.byte	0x04, 0x17
        /*003a*/ 	.short	(.L_76 - .L_75)
.L_75:
        /*003c*/ 	.word	0x00000000
        /*0040*/ 	.short	0x0001
        /*0042*/ 	.short	0x0008
        /*0044*/ 	.byte	0x00, 0xf5, 0x21, 0x00


	//----- nvinfo : EIATTR_KPARAM_INFO
	.align		4
.L_76:
        /*0048*/ 	.byte	0x04, 0x17
        /*004a*/ 	.short	(.L_78 - .L_77)
.L_77:
        /*004c*/ 	.word	0x00000000
        /*0050*/ 	.short	0x0000
        /*0052*/ 	.short	0x0000
        /*0054*/ 	.byte	0x00, 0xf5, 0x21, 0x00


	//----- nvinfo : EIATTR_SPARSE_MMA_MASK
	.align		4
.L_78:
        /*0058*/ 	.byte	0x03, 0x50
        /*005a*/ 	.short	0x0000


	//----- nvinfo : EIATTR_MAXREG_COUNT
	.align		4
        /*005c*/ 	.byte	0x03, 0x1b
        /*005e*/ 	.short	0x00ff


	//----- nvinfo : EIATTR_MERCURY_ISA_VERSION
	.align		4
        /*0060*/ 	.byte	0x03, 0x5f
        /*0062*/ 	.short	0x0101


	//----- nvinfo : EIATTR_COOP_GROUP_MASK_REGIDS
	.align		4
        /*0064*/ 	.byte	0x04, 0x29
        /*0066*/ 	.short	(.L_80 - .L_79)


	//   ....[0]....
.L_79:
        /*0068*/ 	.word	0xffffffff


	//   ....[1]....
        /*006c*/ 	.word	0xffffffff


	//----- nvinfo : EIATTR_COOP_GROUP_INSTR_OFFSETS
	.align		4
.L_80:
        /*0070*/ 	.byte	0x04, 0x28
        /*0072*/ 	.short	(.L_82 - .L_81)


	//   ....[0]....
.L_81:
        /*0074*/ 	.word	0x00000150


	//   ....[1]....
        /*0078*/ 	.word	0x00000300


	//----- nvinfo : EIATTR_VRC_CTA_INIT_COUNT
	.align		4
.L_82:
        /*007c*/ 	.byte	0x02, 0x4a
	.zero		1
	.zero		1


	//----- nvinfo : EIATTR_EXIT_INSTR_OFFSETS
	.align		4
        /*0080*/ 	.byte	0x04, 0x1c
        /*0082*/ 	.short	(.L_84 - .L_83)


	//   ....[0]....
.L_83:
        /*0084*/ 	.word	0x000000a0


	//   ....[1]....
        /*0088*/ 	.word	0x00000310


	//   ....[2]....
        /*008c*/ 	.word	0x00000330


	//----- nvinfo : EIATTR_CRS_STACK_SIZE
	.align		4
.L_84:
        /*0090*/ 	.byte	0x04, 0x1e
        /*0092*/ 	.short	(.L_86 - .L_85)
.L_85:
        /*0094*/ 	.word	0x00000000


	//----- nvinfo : EIATTR_CBANK_PARAM_SIZE
	.align		4
.L_86:
        /*0098*/ 	.byte	0x03, 0x19
        /*009a*/ 	.short	0x001c


	//----- nvinfo : EIATTR_PARAM_CBANK
	.align		4
        /*009c*/ 	.byte	0x04, 0x0a
        /*009e*/ 	.short	(.L_88 - .L_87)
	.align		4
.L_87:
        /*00a0*/ 	.word	index@(.nv.constant0._Z15stripRelabelingPKbPjiii)
        /*00a4*/ 	.short	0x0380
        /*00a6*/ 	.short	0x001c


	//----- nvinfo : EIATTR_SW_WAR
	.align		4
.L_88:
        /*00a8*/ 	.byte	0x04, 0x36
        /*00aa*/ 	.short	(.L_90 - .L_89)
.L_89:
        /*00ac*/ 	.word	0x00000008
.L_90:


//--------------------- .nv.info._Z20stripLabelingMergingPKbPjiii --------------------------
	.section	.nv.info._Z20stripLabelingMergingPKbPjiii,"",@"SHT_CUDA_INFO"
	.sectionflags	@""
	.align	4


	//----- nvinfo : EIATTR_CUDA_API_VERSION
	.align		4
        /*0000*/ 	.byte	0x04, 0x37
        /*0002*/ 	.short	(.L_92 - .L_91)
.L_91:
        /*0004*/ 	.word	0x00000082


	//----- nvinfo : EIATTR_KPARAM_INFO
	.align		4
.L_92:
        /*0008*/ 	.byte	0x04, 0x17
        /*000a*/ 	.short	(.L_94 - .L_93)
.L_93:
        /*000c*/ 	.word	0x00000000
        /*0010*/ 	.short	0x0004
        /*0012*/ 	.short	0x0018
        /*0014*/ 	.byte	0x00, 0xf0, 0x11, 0x00


	//----- nvinfo : EIATTR_KPARAM_INFO
	.align		4
.L_94:
        /*0018*/ 	.byte	0x04, 0x17
        /*001a*/ 	.short	(.L_96 - .L_95)
.L_95:
        /*001c*/ 	.word	0x00000000
        /*0020*/ 	.short	0x0003
        /*0022*/ 	.short	0x0014
        /*0024*/ 	.byte	0x00, 0xf0, 0x11, 0x00


	//----- nvinfo : EIATTR_KPARAM_INFO
	.align		4
.L_96:
        /*0028*/ 	.byte	0x04, 0x17
        /*002a*/ 	.short	(.L_98 - .L_97)
.L_97:
        /*002c*/ 	.word	0x00000000
        /*0030*/ 	.short	0x0002
        /*0032*/ 	.short	0x0010
        /*0034*/ 	.byte	0x00, 0xf0, 0x11, 0x00


	//----- nvinfo : EIATTR_KPARAM_INFO
	.align		4
.L_98:
        /*0038*/ 	.byte	0x04, 0x17
        /*003a*/ 	.short	(.L_100 - .L_99)
.L_99:
        /*003c*/ 	.word	0x00000000
        /*0040*/ 	.short	0x0001
        /*0042*/ 	.short	0x0008
        /*0044*/ 	.byte	0x00, 0xf5, 0x21, 0x00


	//----- nvinfo : EIATTR_KPARAM_INFO
	.align		4
.L_100:
        /*0048*/ 	.byte	0x04, 0x17
        /*004a*/ 	.short	(.L_102 - .L_101)
.L_101:
        /*004c*/ 	.word	0x00000000
        /*0050*/ 	.short	0x0000
        /*0052*/ 	.short	0x0000
        /*0054*/ 	.byte	0x00, 0xf5, 0x21, 0x00


	//----- nvinfo : EIATTR_SPARSE_MMA_MASK
	.align		4
.L_102:
        /*0058*/ 	.byte	0x03, 0x50
        /*005a*/ 	.short	0x0000


	//----- nvinfo : EIATTR_MAXREG_COUNT
	.align		4
        /*005c*/ 	.byte	0x03, 0x1b
        /*005e*/ 	.short	0x00ff


	//----- nvinfo : EIATTR_NUM_BARRIERS
	.align		4
        /*0060*/ 	.byte	0x02, 0x4c
        /*0062*/ 	.byte	0x01
	.zero		1


	//----- nvinfo : EIATTR_MERCURY_ISA_VERSION
	.align		4
        /*0064*/ 	.byte	0x03, 0x5f
        /*0066*/ 	.short	0x0101


	//----- nvinfo : EIATTR_COOP_GROUP_MASK_REGIDS
	.align		4
        /*0068*/ 	.byte	0x04, 0x29
        /*006a*/ 	.short	(.L_104 - .L_103)


	//   ....[0]....
.L_103:
        /*006c*/ 	.word	0xffffffff


	//   ....[1]....
        /*0070*/ 	.word	0xffffffff


	//   ....[2]....
        /*0074*/ 	.word	0xffffffff


	//   ....[3]....
        /*0078*/ 	.word	0x05000007


	//   ....[4]....
        /*007c*/ 	.word	0x05000007


	//----- nvinfo : EIATTR_COOP_GROUP_INSTR_OFFSETS
	.align		4
.L_104:
        /*0080*/ 	.byte	0x04, 0x28
        /*0082*/ 	.short	(.L_106 - .L_105)


	//   ....[0]....
.L_105:
        /*0084*/ 	.word	0x00000190


	//   ....[1]....
        /*0088*/ 	.word	0x000007b0


	//   ....[2]....
        /*008c*/ 	.word	0x000007c0


	//   ....[3]....
        /*0090*/ 	.word	0x00000ba0


	//   ....[4]....
        /*0094*/ 	.word	0x00000c10


	//----- nvinfo : EIATTR_VRC_CTA_INIT_COUNT
	.align		4
.L_106:
        /*0098*/ 	.byte	0x02, 0x4a
	.zero		1
	.zero		1


	//----- nvinfo : EIATTR_EXIT_INSTR_OFFSETS
	.align		4
        /*009c*/ 	.byte	0x04, 0x1c
        /*009e*/ 	.short	(.L_108 - .L_107)


	//   ....[0]....
.L_107:
        /*00a0*/ 	.word	0x000000a0


	//   ....[1]....
        /*00a4*/ 	.word	0x00000650


	//   ....[2]....
        /*00a8*/ 	.word	0x00000680


	//   ....[3]....
        /*00ac*/ 	.word	0x00000b50


	//----- nvinfo : EIATTR_CRS_STACK_SIZE
	.align		4
.L_108:
        /*00b0*/ 	.byte	0x04, 0x1e
        /*00b2*/ 	.short	(.L_110 - .L_109)
.L_109:
        /*00b4*/ 	.word	0x00000000


	//----- nvinfo : EIATTR_CBANK_PARAM_SIZE
	.align		4
.L_110:
        /*00b8*/ 	.byte	0x03, 0x19
        /*00ba*/ 	.short	0x001c


	//----- nvinfo : EIATTR_PARAM_CBANK
	.align		4
        /*00bc*/ 	.byte	0x04, 0x0a
        /*00be*/ 	.short	(.L_112 - .L_111)
	.align		4
.L_111:
        /*00c0*/ 	.word	index@(.nv.constant0._Z20stripLabelingMergingPKbPjiii)
        /*00c4*/ 	.short	0x0380
        /*00c6*/ 	.short	0x001c


	//----- nvinfo : EIATTR_SW_WAR
	.align		4
.L_112:
        /*00c8*/ 	.byte	0x04, 0x36
        /*00ca*/ 	.short	(.L_114 - .L_113)
.L_113:
        /*00cc*/ 	.word	0x00000008
.L_114:


//--------------------- .nv.callgraph             --------------------------
	.section	.nv.callgraph,"",@"SHT_CUDA_CALLGRAPH"
	.align	4
	.sectionentsize	8
	.align		4
        /*0000*/ 	.word	0x00000000
	.align		4
        /*0004*/ 	.word	0xffffffff
	.align		4
        /*0008*/ 	.word	0x00000000
	.align		4
        /*000c*/ 	.word	0xfffffffe
	.align		4
        /*0010*/ 	.word	0x00000000
	.align		4
        /*0014*/ 	.word	0xfffffffd
	.align		4
        /*0018*/ 	.word	0x00000000
	.align		4
        /*001c*/ 	.word	0xfffffffc


//--------------------- .nv.constant4             --------------------------
	.section	.nv.constant4,"a",@progbits
	.align	8
	.align		8
.nv.constant4:
        /*0000*/ 	.dword	_ZN34_INTERNAL_8fa4a81b_4_k_cu_8cfcc0b54cuda3std3__45__cpo5beginE
	.align		8
        /*0008*/ 	.dword	_ZN34_INTERNAL_8fa4a81b_4_k_cu_8cfcc0b54cuda3std3__45__cpo3endE
	.align		8
        /*0010*/ 	.dword	_ZN34_INTERNAL_8fa4a81b_4_k_cu_8cfcc0b54cuda3std3__45__cpo6cbeginE
	.align		8
        /*0018*/ 	.dword	_ZN34_INTERNAL_8fa4a81b_4_k_cu_8cfcc0b54cuda3std3__45__cpo4cendE
	.align		8
        /*0020*/ 	.dword	_ZN34_INTERNAL_8fa4a81b_4_k_cu_8cfcc0b54cuda3std3__45__cpo6rbeginE
	.align		8
        /*0028*/ 	.dword	_ZN34_INTERNAL_8fa4a81b_4_k_cu_8cfcc0b54cuda3std3__45__cpo4rendE
	.align		8
        /*0030*/ 	.dword	_ZN34_INTERNAL_8fa4a81b_4_k_cu_8cfcc0b54cuda3std3__45__cpo7crbeginE
	.align		8
        /*0038*/ 	.dword	_ZN34_INTERNAL_8fa4a81b_4_k_cu_8cfcc0b54cuda3std3__45__cpo5crendE
	.align		8
        /*0040*/ 	.dword	_ZN34_INTERNAL_8fa4a81b_4_k_cu_8cfcc0b54cuda3std3__436_GLOBAL__N__8fa4a81b_4_k_cu_8cfcc0b56ignoreE
	.align		8
        /*0048*/ 	.dword	_ZN34_INTERNAL_8fa4a81b_4_k_cu_8cfcc0b54cuda3std3__419piecewise_constructE
	.align		8
        /*0050*/ 	.dword	_ZN34_INTERNAL_8fa4a81b_4_k_cu_8cfcc0b54cuda3std3__48in_placeE
	.align		8
        /*0058*/ 	.dword	_ZN34_INTERNAL_8fa4a81b_4_k_cu_8cfcc0b54cuda3std3__420unreachable_sentinelE
	.align		8
        /*0060*/ 	.dword	_ZN34_INTERNAL_8fa4a81b_4_k_cu_8cfcc0b54cuda3std3__47nulloptE
	.align		8
        /*0068*/ 	.dword	_ZN34_INTERNAL_8fa4a81b_4_k_cu_8cfcc0b54cuda3std3__48unexpectE
	.align		8
        /*0070*/ 	.dword	_ZN34_INTERNAL_8fa4a81b_4_k_cu_8cfcc0b54cuda3std6ranges3__45__cpo4swapE
	.align		8
        /*0078*/ 	.dword	_ZN34_INTERNAL_8fa4a81b_4_k_cu_8cfcc0b54cuda3std6ranges3__45__cpo9iter_moveE
	.align		8
        /*0080*/ 	.dword	_ZN34_INTERNAL_8fa4a81b_4_k_cu_8cfcc0b54cuda3std6ranges3__45__cpo5beginE
	.align		8
        /*0088*/ 	.dword	_ZN34_INTERNAL_8fa4a81b_4_k_cu_8cfcc0b54cuda3std6ranges3__45__cpo3endE
	.align		8
        /*0090*/ 	.dword	_ZN34_INTERNAL_8fa4a81b_4_k_cu_8cfcc0b54cuda3std6ranges3__45__cpo6cbeginE
	.align		8
        /*0098*/ 	.dword	_ZN34_INTERNAL_8fa4a81b_4_k_cu_8cfcc0b54cuda3std6ranges3__45__cpo4cendE
	.align		8
        /*00a0*/ 	.dword	_ZN34_INTERNAL_8fa4a81b_4_k_cu_8cfcc0b54cuda3std6ranges3__45__cpo7advanceE
	.align		8
        /*00a8*/ 	.dword	_ZN34_INTERNAL_8fa4a81b_4_k_cu_8cfcc0b54cuda3std6ranges3__45__cpo9iter_swapE
	.align		8
        /*00b0*/ 	.dword	_ZN34_INTERNAL_8fa4a81b_4_k_cu_8cfcc0b54cuda3std6ranges3__45__cpo4nextE
	.align		8
        /*00b8*/ 	.dword	_ZN34_INTERNAL_8fa4a81b_4_k_cu_8cfcc0b54cuda3std6ranges3__45__cpo4prevE
	.align		8
        /*00c0*/ 	.dword	_ZN34_INTERNAL_8fa4a81b_4_k_cu_8cfcc0b54cuda3std6ranges3__45__cpo4dataE
	.align		8
        /*00c8*/ 	.dword	_ZN34_INTERNAL_8fa4a81b_4_k_cu_8cfcc0b54cuda3std6ranges3__45__cpo5cdataE
	.align		8
        /*00d0*/ 	.dword	_ZN34_INTERNAL_8fa4a81b_4_k_cu_8cfcc0b54cuda3std6ranges3__45__cpo4sizeE
	.align		8
        /*00d8*/ 	.dword	_ZN34_INTERNAL_8fa4a81b_4_k_cu_8cfcc0b54cuda3std6ranges3__45__cpo5ssizeE
	.align		8
        /*00e0*/ 	.dword	_ZN34_INTERNAL_8fa4a81b_4_k_cu_8cfcc0b54cuda3std6ranges3__45__cpo8distanceE
	.align		8
        /*00e8*/ 	.dword	_ZN34_INTERNAL_8fa4a81b_4_k_cu_8cfcc0b56thrust24THRUST_300001_SM_1000_NS8cuda_cub3parE
	.align		8
        /*00f0*/ 	.dword	_ZN34_INTERNAL_8fa4a81b_4_k_cu_8cfcc0b56thrust24THRUST_300001_SM_1000_NS8cuda_cub10par_nosyncE
	.align		8
        /*00f8*/ 	.dword	_ZN34_INTERNAL_8fa4a81b_4_k_cu_8cfcc0b56thrust24THRUST_300001_SM_1000_NS6system6detail10sequential3seqE
	.align		8
        /*0100*/ 	.dword	_ZN34_INTERNAL_8fa4a81b_4_k_cu_8cfcc0b56thrust24THRUST_300001_SM_1000_NS12placeholders2_1E
	.align		8
        /*0108*/ 	.dword	_ZN34_INTERNAL_8fa4a81b_4_k_cu_8cfcc0b56thrust24THRUST_300001_SM_1000_NS12placeholders2_2E
	.align		8
        /*0110*/ 	.dword	_ZN34_INTERNAL_8fa4a81b_4_k_cu_8cfcc0b56thrust24THRUST_300001_SM_1000_NS12placeholders2_3E
	.align		8
        /*0118*/ 	.dword	_ZN34_INTERNAL_8fa4a81b_4_k_cu_8cfcc0b56thrust24THRUST_300001_SM_1000_NS12placeholders2_4E
	.align		8
        /*0120*/ 	.dword	_ZN34_INTERNAL_8fa4a81b_4_k_cu_8cfcc0b56thrust24THRUST_300001_SM_1000_NS12placeholders2_5E
	.align		8
        /*0128*/ 	.dword	_ZN34_INTERNAL_8fa4a81b_4_k_cu_8cfcc0b56thrust24THRUST_300001_SM_1000_NS12placeholders2_6E
	.align		8
        /*0130*/ 	.dword	_ZN34_INTERNAL_8fa4a81b_4_k_cu_8cfcc0b56thrust24THRUST_300001_SM_1000_NS12placeholders2_7E
	.align		8
        /*0138*/ 	.dword	_ZN34_INTERNAL_8fa4a81b_4_k_cu_8cfcc0b56thrust24THRUST_300001_SM_1000_NS12placeholders2_8E
	.align		8
        /*0140*/ 	.dword	_ZN34_INTERNAL_8fa4a81b_4_k_cu_8cfcc0b56thrust24THRUST_300001_SM_1000_NS12placeholders2_9E
	.align		8
        /*0148*/ 	.dword	_ZN34_INTERNAL_8fa4a81b_4_k_cu_8cfcc0b56thrust24THRUST_300001_SM_1000_NS12placeholders3_10E
	.align		8
        /*0150*/ 	.dword	_ZN34_INTERNAL_8fa4a81b_4_k_cu_8cfcc0b56thrust24THRUST_300001_SM_1000_NS3seqE


//--------------------- .text._ZN3cub18CUB_300001_SM_10006detail11EmptyKernelIvEEvv --------------------------
	.section	.text._ZN3cub18CUB_300001_SM_10006detail11EmptyKernelIvEEvv,"ax",@progbits
	.align	128
        .global         _ZN3cub18CUB_300001_SM_10006detail11EmptyKernelIvEEvv
        .type           _ZN3cub18CUB_300001_SM_10006detail11EmptyKernelIvEEvv,@function
        .size           _ZN3cub18CUB_300001_SM_10006detail11EmptyKernelIvEEvv,(.L_x_30 - _ZN3cub18CUB_300001_SM_10006detail11EmptyKernelIvEEvv)
        .other          _ZN3cub18CUB_300001_SM_10006detail11EmptyKernelIvEEvv,@"STO_CUDA_ENTRY STV_DEFAULT"
_ZN3cub18CUB_300001_SM_10006detail11EmptyKernelIvEEvv:
.text._ZN3cub18CUB_300001_SM_10006detail11EmptyKernelIvEEvv:
[----:B------:R-:W-:Y:S01]  /*0000*/  LDC R1, c[0x0][0x37c] ;  /* 0x0000df00ff017b82 */ /* 0x000fe20000000800 */
[----:B------:R-:W-:Y:S05]  /*0010*/  EXIT ;  /* 0x000000000000794d */ /* 0x000fea0003800000 */
.L_x_0:
[----:B------:R-:W-:-:S00]  /*0020*/  BRA `(.L_x_0) ;  /* 0xfffffffc00fc7947 */ /* 0x000fc0000383ffff */
[----:B------:R-:W-:-:S00]  /*0030*/  NOP ;  /* 0x0000000000007918 */ /* 0x000fc00000000000 */
        /* <DEDUP_REMOVED lines=12> */
.L_x_30:


//--------------------- .text._Z15stripRelabelingPKbPjiii --------------------------
	.section	.text._Z15stripRelabelingPKbPjiii,"ax",@progbits
	.align	128
        .global         _Z15stripRelabelingPKbPjiii
        .type           _Z15stripRelabelingPKbPjiii,@function
        .size           _Z15stripRelabelingPKbPjiii,(.L_x_31 - _Z15stripRelabelingPKbPjiii)
        .other          _Z15stripRelabelingPKbPjiii,@"STO_CUDA_ENTRY STV_DEFAULT"
_Z15stripRelabelingPKbPjiii:
.text._Z15stripRelabelingPKbPjiii:
[----:B------:R-:W-:Y:S01]  /*0000*/  LDC R1, c[0x0][0x37c] ;  /* 0x0000df00ff017b82 */ /* 0x000fe20000000800 */
[----:B------:R-:W0:Y:S01]  /*0010*/  S2R R0, SR_CTAID.Y ;  /* 0x0000000000007919 */ /* 0x000e220000002600 */
[----:B------:R-:W1:Y:S01]  /*0020*/  LDCU.64 UR6, c[0x0][0x390] ;  /* 0x00007200ff0677ac */ /* 0x000e620008000a00 */
[----:B------:R-:W0:Y:S01]  /*0030*/  S2R R3, SR_TID.Y ;  /* 0x0000000000037919 */ /* 0x000e220000002200 */
[----:B------:R-:W2:Y:S01]  /*0040*/  S2R R2, SR_CTAID.X ;  /* 0x0000000000027919 */ /* 0x000ea20000002500 */
[----:B------:R-:W2:Y:S01]  /*0050*/  S2R R11, SR_TID.X ;  /* 0x00000000000b7919 */ /* 0x000ea20000002100 */
[----:B0-----:R-:W-:-:S05]  /*0060*/  IMAD R0, R0, 0x4, R3 ;  /* 0x0000000400007824 */ /* 0x001fca00078e0203 */
[----:B-1----:R-:W-:Y:S01]  /*0070*/  ISETP.GE.AND P0, PT, R0, UR7, PT ;  /* 0x0000000700007c0c */ /* 0x002fe2000bf06270 */
[----:B--2---:R-:W-:-:S05]  /*0080*/  IMAD R3, R2, 0x20, R11 ;  /* 0x0000002002037824 */ /* 0x004fca00078e020b */
[----:B------:R-:W-:-:S13]  /*0090*/  ISETP.GE.OR P0, PT, R3, UR6, P0 ;  /* 0x0000000603007c0c */ /* 0x000fda0008706670 */
[----:B------:R-:W-:Y:S05]  /*00a0*/  @P0 EXIT ;  /* 0x000000000000094d */ /* 0x000fea0003800000 */
[----:B------:R-:W0:Y:S01]  /*00b0*/  LDCU.64 UR8, c[0x0][0x380] ;  /* 0x00007000ff0877ac */ /* 0x000e220008000a00 */
[----:B------:R-:W-:Y:S01]  /*00c0*/  IMAD R5, R0, UR6, R3 ;  /* 0x0000000600057c24 */ /* 0x000fe2000f8e0203 */
[----:B------:R-:W1:Y:S04]  /*00d0*/  LDCU.64 UR4, c[0x0][0x358] ;  /* 0x00006b00ff0477ac */ /* 0x000e680008000a00 */
[----:B0-----:R-:W-:-:S04]  /*00e0*/  IADD3 R2, P0, PT, R5, UR8, RZ ;  /* 0x0000000805027c10 */ /* 0x001fc8000ff1e0ff */
[----:B------:R-:W-:-:S05]  /*00f0*/  LEA.HI.X.SX32 R3, R5, UR9, 0x1, P0 ;  /* 0x0000000905037c11 */ /* 0x000fca00080f0eff */
[----:B-1----:R-:W2:Y:S01]  /*0100*/  LDG.E.U8 R0, desc[UR4][R2.64] ;  /* 0x0000000402007981 */ /* 0x002ea2000c1e1100 */
[----:B------:R-:W-:Y:S01]  /*0110*/  IADD3 R7, PT, PT, -R11, 0x20, RZ ;  /* 0x000000200b077810 */ /* 0x000fe20007ffe1ff */
[----:B------:R-:W-:Y:S01]  /*0120*/  BSSY.RECONVERGENT B0, `(.L_x_1) ;  /* 0x000001b000007945 */ /* 0x000fe20003800200 */
[----:B------:R-:W-:Y:S01]  /*0130*/  IMAD.MOV.U32 R9, RZ, RZ, RZ ;  /* 0x000000ffff097224 */ /* 0x000fe200078e00ff */
[----:B--2---:R-:W-:-:S13]  /*0140*/  ISETP.NE.AND P0, PT, R0, RZ, PT ;  /* 0x000000ff0000720c */ /* 0x004fda0003f05270 */
[----:B------:R-:W-:-:S04]  /*0150*/  VOTE.ANY R4, PT, P0 ;  /* 0x0000000000047806 */ /* 0x000fc800000e0100 */
[----:B------:R-:W-:Y:S02]  /*0160*/  SHF.L.U32 R4, R4, R7, RZ ;  /* 0x0000000704047219 */ /* 0x000fe400000006ff */
[----:B------:R-:W0:Y:S04]  /*0170*/  LDC.64 R6, c[0x0][0x388] ;  /* 0x0000e200ff067b82 */ /* 0x000e280000000a00 */
[----:B------:R-:W1:Y:S02]  /*0180*/  FLO.U32 R4, ~R4 ;  /* 0x8000000400047300 */ /* 0x000e6400000e0000 */
[----:B-1----:R-:W-:-:S04]  /*0190*/  IADD3 R8, PT, PT, -R4, 0x1f, RZ ;  /* 0x0000001f04087810 */ /* 0x002fc80007ffe1ff */
[----:B------:R-:W-:Y:S01]  /*01a0*/  ISETP.NE.AND P0, PT, R8, RZ, PT ;  /* 0x000000ff0800720c */ /* 0x000fe20003f05270 */
[----:B0-----:R-:W-:-:S03]  /*01b0*/  IMAD.WIDE R2, R5, 0x4, R6 ;  /* 0x0000000405027825 */ /* 0x001fc600078e0206 */
[----:B------:R-:W-:-:S13]  /*01c0*/  ISETP.EQ.OR P0, PT, R0, RZ, P0 ;  /* 0x000000ff0000720c */ /* 0x000fda0000702670 */
[----:B------:R-:W-:Y:S05]  /*01d0*/  @P0 BRA `(.L_x_2) ;  /* 0x00000000003c0947 */ /* 0x000fea0003800000 */
[----:B------:R-:W2:Y:S02]  /*01e0*/  LDG.E R9, desc[UR4][R2.64] ;  /* 0x0000000402097981 */ /* 0x000ea4000c1e1900 */
[----:B--2---:R-:W-:-:S06]  /*01f0*/  IMAD.WIDE R4, R9, 0x4, R6 ;  /* 0x0000000409047825 */ /* 0x004fcc00078e0206 */
[----:B------:R-:W2:Y:S02]  /*0200*/  LDG.E R4, desc[UR4][R4.64] ;  /* 0x0000000404047981 */ /* 0x000ea4000c1e1900 */
[----:B--2---:R-:W-:-:S13]  /*0210*/  ISETP.NE.AND P0, PT, R9, R4, PT ;  /* 0x000000040900720c */ /* 0x004fda0003f05270 */
[----:B------:R-:W-:Y:S05]  /*0220*/  @!P0 BRA `(.L_x_2) ;  /* 0x0000000000288947 */ /* 0x000fea0003800000 */
[----:B------:R-:W-:Y:S01]  /*0230*/  BSSY.RECONVERGENT B1, `(.L_x_3) ;  /* 0x0000008000017945 */ /* 0x000fe20003800200 */
[----:B------:R-:W-:-:S07]  /*0240*/  IMAD.MOV.U32 R9, RZ, RZ, R4 ;  /* 0x000000ffff097224 */ /* 0x000fce00078e0004 */
.L_x_4:
[----:B------:R-:W-:-:S06]  /*0250*/  IMAD.WIDE R4, R9, 0x4, R6 ;  /* 0x0000000409047825 */ /* 0x000fcc00078e0206 */
[----:B------:R-:W2:Y:S01]  /*0260*/  LDG.E R4, desc[UR4][R4.64] ;  /* 0x0000000404047981 */ /* 0x000ea2000c1e1900 */
[----:B------:R-:W-:Y:S01]  /*0270*/  IMAD.MOV.U32 R10, RZ, RZ, R9 ;  /* 0x000000ffff0a7224 */ /* 0x000fe200078e0009 */
[----:B--2---:R-:W-:Y:S01]  /*0280*/  ISETP.NE.AND P0, PT, R9, R4, PT ;  /* 0x000000040900720c */ /* 0x004fe20003f05270 */
[----:B------:R-:W-:-:S12]  /*0290*/  IMAD.MOV.U32 R9, RZ, RZ, R4 ;  /* 0x000000ffff097224 */ /* 0x000fd800078e0004 */
[----:B------:R-:W-:Y:S05]  /*02a0*/  @P0 BRA `(.L_x_4) ;  /* 0xfffffffc00e80947 */ /* 0x000fea000383ffff */
[----:B------:R-:W-:Y:S05]  /*02b0*/  BSYNC.RECONVERGENT B1 ;  /* 0x0000000000017941 */ /* 0x000fea0003800200 */
.L_x_3:
[----:B------:R-:W-:-:S07]  /*02c0*/  IMAD.MOV.U32 R9, RZ, RZ, R10 ;  /* 0x000000ffff097224 */ /* 0x000fce00078e000a */
.L_x_2:
[----:B------:R-:W-:Y:S05]  /*02d0*/  BSYNC.RECONVERGENT B0 ;  /* 0x0000000000007941 */ /* 0x000fea0003800200 */
.L_x_1:
[----:B------:R-:W-:Y:S01]  /*02e0*/  ISETP.NE.AND P0, PT, R0, RZ, PT ;  /* 0x000000ff0000720c */ /* 0x000fe20003f05270 */
[----:B------:R-:W-:-:S05]  /*02f0*/  IMAD.IADD R8, R11, 0x1, -R8 ;  /* 0x000000010b087824 */ /* 0x000fca00078e0a08 */
[----:B------:R0:W1:Y:S07]  /*0300*/  SHFL.IDX PT, R9, R9, R8, 0x1f ;  /* 0x00001f0809097589 */ /* 0x00006e00000e0000 */
[----:B------:R-:W-:Y:S05]  /*0310*/  @!P0 EXIT ;  /* 0x000000000000894d */ /* 0x000fea0003800000 */
[----:B-1----:R-:W-:Y:S01]  /*0320*/  STG.E desc[UR4][R2.64], R9 ;  /* 0x0000000902007986 */ /* 0x002fe2000c101904 */
[----:B------:R-:W-:Y:S05]  /*0330*/  EXIT ;  /* 0x000000000000794d */ /* 0x000fea0003800000 */
.L_x_5:
        /* <DEDUP_REMOVED lines=12> */
.L_x_31:


//--------------------- .text._Z20stripLabelingMergingPKbPjiii --------------------------
	.section	.text._Z20stripLabelingMergingPKbPjiii,"ax",@progbits
	.align	128
        .global         _Z20stripLabelingMergingPKbPjiii
        .type           _Z20stripLabelingMergingPKbPjiii,@function
        .size           _Z20stripLabelingMergingPKbPjiii,(.L_x_32 - _Z20stripLabelingMergingPKbPjiii)
        .other          _Z20stripLabelingMergingPKbPjiii,@"STO_CUDA_ENTRY STV_DEFAULT"
_Z20stripLabelingMergingPKbPjiii:
.text._Z20stripLabelingMergingPKbPjiii:
        /* <DEDUP_REMOVED lines=11> */
[----:B------:R-:W0:Y:S01]  /*00b0*/  LDC R19, c[0x0][0x398] ;  /* 0x0000e600ff137b82 */ /* 0x000e220000000800 */
[----:B------:R-:W1:Y:S01]  /*00c0*/  LDCU.64 UR10, c[0x0][0x380] ;  /* 0x00007000ff0a77ac */ /* 0x000e620008000a00 */
[----:B------:R-:W2:Y:S01]  /*00d0*/  LDCU.64 UR6, c[0x0][0x358] ;  /* 0x00006b00ff0677ac */ /* 0x000ea20008000a00 */
[----:B0-----:R-:W-:-:S05]  /*00e0*/  IMAD R3, R6, R19, R7 ;  /* 0x0000001306037224 */ /* 0x001fca00078e0207 */
[----:B-1----:R-:W-:-:S04]  /*00f0*/  IADD3 R10, P0, PT, R3, UR10, RZ ;  /* 0x0000000a030a7c10 */ /* 0x002fc8000ff1e0ff */
[----:B------:R-:W-:-:S05]  /*0100*/  LEA.HI.X.SX32 R11, R3, UR11, 0x1, P0 ;  /* 0x0000000b030b7c11 */ /* 0x000fca00080f0eff */
[----:B--2---:R-:W2:Y:S01]  /*0110*/  LDG.E.S8 R4, desc[UR6][R10.64] ;  /* 0x000000060a047981 */ /* 0x004ea2000c1e1300 */
[C---:B------:R-:W-:Y:S01]  /*0120*/  IADD3 R3, PT, PT, -R2.reuse, 0x20, RZ ;  /* 0x0000002002037810 */ /* 0x040fe20007ffe1ff */
[----:B------:R-:W0:Y:S01]  /*0130*/  S2UR UR5, SR_CgaCtaId ;  /* 0x00000000000579c3 */ /* 0x000e220000008800 */
[----:B------:R-:W-:Y:S01]  /*0140*/  ISETP.NE.AND P1, PT, R2, RZ, PT ;  /* 0x000000ff0200720c */ /* 0x000fe20003f25270 */
[----:B------:R-:W-:Y:S02]  /*0150*/  UMOV UR4, 0x400 ;  /* 0x0000040000047882 */ /* 0x000fe40000000000 */
[----:B0-----:R-:W-:-:S06]  /*0160*/  ULEA UR4, UR5, UR4, 0x18 ;  /* 0x0000000405047291 */ /* 0x001fcc000f8ec0ff */
[----:B------:R-:W-:Y:S02]  /*0170*/  LEA R17, R0, UR4, 0x2 ;  /* 0x0000000400117c11 */ /* 0x000fe4000f8e10ff */
[----:B--2---:R-:W-:-:S13]  /*0180*/  ISETP.GT.AND P0, PT, R4, RZ, PT ;  /* 0x000000ff0400720c */ /* 0x004fda0003f04270 */
[----:B------:R-:W-:-:S04]  /*0190*/  VOTE.ANY R14, PT, P0 ;  /* 0x00000000000e7806 */ /* 0x000fc800000e0100 */
[----:B------:R-:W-:Y:S01]  /*01a0*/  SHF.L.U32 R9, R14, R3, RZ ;  /* 0x000000030e097219 */ /* 0x000fe200000006ff */
[----:B------:R0:W-:Y:S03]  /*01b0*/  @!P1 STS [R17], R14 ;  /* 0x0000000e11009388 */ /* 0x0001e60000000800 */
[----:B------:R-:W1:Y:S02]  /*01c0*/  FLO.U32 R8, ~R9 ;  /* 0x8000000900087300 */ /* 0x000e6400000e0000 */
[----:B-1----:R-:W-:-:S04]  /*01d0*/  IADD3 R8, PT, PT, -R8, 0x1f, RZ ;  /* 0x0000001f08087810 */ /* 0x002fc80007ffe1ff */
[----:B------:R-:W-:-:S04]  /*01e0*/  ISETP.NE.AND P0, PT, R8, RZ, PT ;  /* 0x000000ff0800720c */ /* 0x000fc80003f05270 */
[----:B------:R-:W-:-:S13]  /*01f0*/  ISETP.LT.OR P0, PT, R4, 0x1, P0 ;  /* 0x000000010400780c */ /* 0x000fda0000701670 */
[----:B------:R-:W1:Y:S01]  /*0200*/  @!P0 LDC.64 R12, c[0x0][0x388] ;  /* 0x0000e200ff0c8b82 */ /* 0x000e620000000a00 */
[----:B------:R-:W-:-:S04]  /*0210*/  @!P0 IMAD R15, R6, UR8, R7 ;  /* 0x00000008060f8c24 */ /* 0x000fc8000f8e0207 */
[----:B-1----:R-:W-:-:S05]  /*0220*/  @!P0 IMAD.WIDE R10, R15, 0x4, R12 ;  /* 0x000000040f0a8825 */ /* 0x002fca00078e020c */
[----:B------:R0:W-:Y:S01]  /*0230*/  @!P0 STG.E desc[UR6][R10.64], R15 ;  /* 0x0000000f0a008986 */ /* 0x0001e2000c101906 */
[----:B------:R-:W-:Y:S01]  /*0240*/  BAR.SYNC.DEFER_BLOCKING 0x0 ;  /* 0x0000000000007b1d */ /* 0x000fe20000010000 */
[----:B------:R-:W-:-:S13]  /*0250*/  ISETP.NE.AND P0, PT, R0, RZ, PT ;  /* 0x000000ff0000720c */ /* 0x000fda0003f05270 */
[----:B0-----:R-:W-:Y:S05]  /*0260*/  @!P0 BRA `(.L_x_6) ;  /* 0x0000000000ec8947 */ /* 0x001fea0003800000 */
[----:B------:R-:W-:Y:S01]  /*0270*/  IMAD R10, R6, R19, -R19 ;  /* 0x00000013060a7224 */ /* 0x000fe200078e0a13 */
[----:B------:R-:W0:Y:S03]  /*0280*/  LDS R12, [R17+-0x4] ;  /* 0xfffffc00110c7984 */ /* 0x000e260000000800 */
[----:B------:R-:W-:-:S05]  /*0290*/  IMAD.IADD R9, R7, 0x1, R10 ;  /* 0x0000000107097824 */ /* 0x000fca00078e020a */
[----:B------:R-:W-:-:S04]  /*02a0*/  IADD3 R10, P0, PT, R9, UR10, RZ ;  /* 0x0000000a090a7c10 */ /* 0x000fc8000ff1e0ff */
[----:B------:R-:W-:-:S05]  /*02b0*/  LEA.HI.X.SX32 R11, R9, UR11, 0x1, P0 ;  /* 0x0000000b090b7c11 */ /* 0x000fca00080f0eff */
[----:B------:R-:W2:Y:S01]  /*02c0*/  LDG.E.U8 R10, desc[UR6][R10.64] ;  /* 0x000000060a0a7981 */ /* 0x000ea2000c1e1100 */
[----:B0-----:R-:W-:-:S06]  /*02d0*/  SHF.L.U32 R9, R12, R3, RZ ;  /* 0x000000030c097219 */ /* 0x001fcc00000006ff */
[----:B------:R-:W0:Y:S01]  /*02e0*/  FLO.U32 R9, ~R9 ;  /* 0x8000000900097300 */ /* 0x000e2200000e0000 */
[----:B--2---:R-:W-:-:S04]  /*02f0*/  PRMT R12, R10, 0x8880, RZ ;  /* 0x000088800a0c7816 */ /* 0x004fc800000000ff */
[----:B------:R-:W-:-:S04]  /*0300*/  PRMT R12, R12, 0x7710, RZ ;  /* 0x000077100c0c7816 */ /* 0x000fc800000000ff */
[----:B------:R-:W-:Y:S02]  /*0310*/  VIMNMX.S16x2 R12, PT, PT, R4, R12, PT ;  /* 0x0000000c040c7248 */ /* 0x000fe40003fe0300 */
[----:B0-----:R-:W-:Y:S02]  /*0320*/  IADD3 R4, PT, PT, -R9, 0x1f, RZ ;  /* 0x0000001f09047810 */ /* 0x001fe40007ffe1ff */
[----:B------:R-:W-:Y:S02]  /*0330*/  PRMT R10, R12, 0x9910, RZ ;  /* 0x000099100c0a7816 */ /* 0x000fe400000000ff */
[----:B------:R-:W-:-:S04]  /*0340*/  ISETP.NE.AND P0, PT, R4, RZ, PT ;  /* 0x000000ff0400720c */ /* 0x000fc80003f05270 */
[----:B------:R-:W-:-:S04]  /*0350*/  ISETP.NE.AND P0, PT, R8, RZ, P0 ;  /* 0x000000ff0800720c */ /* 0x000fc80000705270 */
[----:B------:R-:W-:-:S13]  /*0360*/  ISETP.LT.OR P0, PT, R10, 0x1, P0 ;  /* 0x000000010a00780c */ /* 0x000fda0000701670 */
[----:B------:R-:W-:Y:S05]  /*0370*/  @P0 BRA `(.L_x_6) ;  /* 0x0000000000a80947 */ /* 0x000fea0003800000 */
[----:B------:R-:W-:Y:S01]  /*0380*/  VIADD R9, R4, UR8 ;  /* 0x0000000804097c36 */ /* 0x000fe20008000000 */
[----:B------:R-:W-:Y:S01]  /*0390*/  BSSY.RECONVERGENT B0, `(.L_x_7) ;  /* 0x000000f000007945 */ /* 0x000fe20003800200 */
[----:B------:R-:W-:-:S03]  /*03a0*/  IMAD R6, R6, UR8, R7 ;  /* 0x0000000806067c24 */ /* 0x000fc6000f8e0207 */
[----:B------:R-:W-:Y:S01]  /*03b0*/  ISETP.NE.AND P0, PT, R8, R9, PT ;  /* 0x000000090800720c */ /* 0x000fe20003f05270 */
[C---:B------:R-:W-:Y:S02]  /*03c0*/  IMAD.IADD R4, R6.reuse, 0x1, -R8 ;  /* 0x0000000106047824 */ /* 0x040fe400078e0a08 */
[----:B------:R-:W-:-:S10]  /*03d0*/  IMAD.IADD R11, R6, 0x1, -R9 ;  /* 0x00000001060b7824 */ /* 0x000fd400078e0a09 */
[----:B------:R-:W-:Y:S05]  /*03e0*/  @!P0 BRA `(.L_x_8) ;  /* 0x0000000000248947 */ /* 0x000fea0003800000 */
[----:B------:R-:W0:Y:S02]  /*03f0*/  LDC.64 R8, c[0x0][0x388] ;  /* 0x0000e200ff087b82 */ /* 0x000e240000000a00 */
.L_x_9:
[----:B0-----:R-:W-:-:S06]  /*0400*/  IMAD.WIDE.U32 R6, R4, 0x4, R8 ;  /* 0x0000000404067825 */ /* 0x001fcc00078e0008 */
[----:B------:R-:W2:Y:S02]  /*0410*/  LDG.E R6, desc[UR6][R6.64] ;  /* 0x0000000606067981 */ /* 0x000ea4000c1e1900 */
[----:B--2---:R-:W-:-:S13]  /*0420*/  ISETP.NE.AND P0, PT, R4, R6, PT ;  /* 0x000000060400720c */ /* 0x004fda0003f05270 */
[----:B------:R-:W-:Y:S05]  /*0430*/  @!P0 BRA `(.L_x_8) ;  /* 0x0000000000108947 */ /* 0x000fea0003800000 */
[----:B------:R-:W-:Y:S01]  /*0440*/  ISETP.NE.AND P0, PT, R6, R11, PT ;  /* 0x0000000b0600720c */ /* 0x000fe20003f05270 */
[----:B------:R-:W-:-:S12]  /*0450*/  IMAD.MOV.U32 R4, RZ, RZ, R6 ;  /* 0x000000ffff047224 */ /* 0x000fd800078e0006 */
[----:B------:R-:W-:Y:S05]  /*0460*/  @P0 BRA `(.L_x_9) ;  /* 0xfffffffc00e40947 */ /* 0x000fea000383ffff */
[----:B------:R-:W-:-:S07]  /*0470*/  IMAD.MOV.U32 R4, RZ, RZ, R11 ;  /* 0x000000ffff047224 */ /* 0x000fce00078e000b */
.L_x_8:
[----:B------:R-:W-:Y:S05]  /*0480*/  BSYNC.RECONVERGENT B0 ;  /* 0x0000000000007941 */ /* 0x000fea0003800200 */
.L_x_7:
[----:B------:R-:W-:-:S13]  /*0490*/  ISETP.NE.AND P0, PT, R4, R11, PT ;  /* 0x0000000b0400720c */ /* 0x000fda0003f05270 */
[----:B------:R-:W-:Y:S05]  /*04a0*/  @!P0 BRA `(.L_x_6) ;  /* 0x00000000005c8947 */ /* 0x000fea0003800000 */
[----:B------:R-:W0:Y:S01]  /*04b0*/  LDC.64 R8, c[0x0][0x388] ;  /* 0x0000e200ff087b82 */ /* 0x000e220000000a00 */
[----:B------:R-:W-:Y:S01]  /*04c0*/  BSSY.RECONVERGENT B0, `(.L_x_10) ;  /* 0x0000009000007945 */ /* 0x000fe20003800200 */
.L_x_12:
        /* <DEDUP_REMOVED lines=8> */
.L_x_11:
[----:B------:R-:W-:Y:S05]  /*0550*/  BSYNC.RECONVERGENT B0 ;  /* 0x0000000000007941 */ /* 0x000fea0003800200 */
.L_x_10:
[----:B------:R-:W-:-:S13]  /*0560*/  ISETP.NE.AND P0, PT, R4, R11, PT ;  /* 0x0000000b0400720c */ /* 0x000fda0003f05270 */
[----:B------:R-:W-:Y:S05]  /*0570*/  @!P0 BRA `(.L_x_6) ;  /* 0x0000000000288947 */ /* 0x000fea0003800000 */
[----:B------:R-:W0:Y:S02]  /*0580*/  LDC.64 R8, c[0x0][0x388] ;  /* 0x0000e200ff087b82 */ /* 0x000e240000000a00 */
.L_x_13:
[-C--:B------:R-:W-:Y:S01]  /*0590*/  VIMNMX.U32 R13, PT, PT, R11, R4.reuse, !PT ;  /* 0x000000040b0d7248 */ /* 0x080fe20007fe0000 */
[----:B------:R-:W-:Y:S05]  /*05a0*/  YIELD ;  /* 0x0000000000007946 */ /* 0x000fea0003800000 */
[----:B0-----:R-:W-:Y:S01]  /*05b0*/  IMAD.WIDE.U32 R6, R13, 0x4, R8 ;  /* 0x000000040d067825 */ /* 0x001fe200078e0008 */
[----:B------:R-:W-:-:S05]  /*05c0*/  VIMNMX.U32 R11, PT, PT, R11, R4, PT ;  /* 0x000000040b0b7248 */ /* 0x000fca0003fe0000 */
[----:B------:R-:W2:Y:S02]  /*05d0*/  ATOMG.E.MIN.STRONG.GPU PT, R6, desc[UR6][R6.64], R11 ;  /* 0x8000000b060679a8 */ /* 0x000ea400089ef106 */
[----:B--2---:R-:W-:-:S04]  /*05e0*/  ISETP.NE.AND P0, PT, R13, R6, PT ;  /* 0x000000060d00720c */ /* 0x004fc80003f05270 */
[----:B------:R-:W-:-:S04]  /*05f0*/  SEL R4, R11, R6, !P0 ;  /* 0x000000060b047207 */ /* 0x000fc80004000000 */
[----:B------:R-:W-:-:S13]  /*0600*/  ISETP.NE.AND P0, PT, R4, R11, PT ;  /* 0x0000000b0400720c */ /* 0x000fda0003f05270 */
[----:B------:R-:W-:Y:S05]  /*0610*/  @P0 BRA `(.L_x_13) ;  /* 0xfffffffc00dc0947 */ /* 0x000fea000383ffff */
.L_x_6:
[----:B------:R-:W-:Y:S05]  /*0620*/  WARPSYNC.ALL ;  /* 0x0000000000007948 */ /* 0x000fea0003800000 */
[----:B------:R-:W-:Y:S01]  /*0630*/  BAR.SYNC.DEFER_BLOCKING 0x0 ;  /* 0x0000000000007b1d */ /* 0x000fe20000010000 */
[----:B------:R-:W-:-:S13]  /*0640*/  ISETP.NE.AND P0, PT, R5, RZ, PT ;  /* 0x000000ff0500720c */ /* 0x000fda0003f05270 */
[----:B------:R-:W-:Y:S05]  /*0650*/  @P0 EXIT ;  /* 0x000000000000094d */ /* 0x000fea0003800000 */
[----:B------:R-:W0:Y:S02]  /*0660*/  LDC R4, c[0x0][0x394] ;  /* 0x0000e500ff047b82 */ /* 0x000e240000000800 */
[----:B0-----:R-:W-:-:S13]  /*0670*/  ISETP.GE.U32.AND P0, PT, R4, 0x8, PT ;  /* 0x000000080400780c */ /* 0x001fda0003f06070 */
[----:B------:R-:W-:Y:S05]  /*0680*/  @!P0 EXIT ;  /* 0x000000000000894d */ /* 0x000fea0003800000 */
[----:B------:R-:W-:Y:S01]  /*0690*/  SHF.R.U32.HI R4, RZ, 0x2, R4 ;  /* 0x00000002ff047819 */ /* 0x000fe20000011604 */
[----:B------:R-:W-:-:S07]  /*06a0*/  IMAD.MOV.U32 R5, RZ, RZ, 0x1 ;  /* 0x00000001ff057424 */ /* 0x000fce00078e00ff */
.L_x_24:
[----:B------:R-:W0:Y:S01]  /*06b0*/  LDC R8, c[0x0][0x390] ;  /* 0x0000e400ff087b82 */ /* 0x000e220000000800 */
[----:B------:R-:W1:Y:S01]  /*06c0*/  LDCU.64 UR4, c[0x0][0x380] ;  /* 0x00007000ff0477ac */ /* 0x000e620008000a00 */
[----:B------:R-:W-:-:S04]  /*06d0*/  IMAD R7, R5, 0x4, R0 ;  /* 0x0000000405077824 */ /* 0x000fc800078e0200 */
[CC--:B0-----:R-:W-:Y:S02]  /*06e0*/  IMAD R11, R7.reuse, R8.reuse, R2 ;  /* 0x00000008070b7224 */ /* 0x0c1fe400078e0202 */
[----:B------:R-:W-:-:S03]  /*06f0*/  IMAD R9, R7, R8, -R8 ;  /* 0x0000000807097224 */ /* 0x000fc600078e0a08 */
[----:B-1----:R-:W-:Y:S01]  /*0700*/  IADD3 R6, P0, PT, R11, UR4, RZ ;  /* 0x000000040b067c10 */ /* 0x002fe2000ff1e0ff */
[----:B------:R-:W-:-:S03]  /*0710*/  IMAD.IADD R12, R9, 0x1, R2 ;  /* 0x00000001090c7824 */ /* 0x000fc600078e0202 */
[----:B------:R-:W-:Y:S02]  /*0720*/  LEA.HI.X.SX32 R7, R11, UR5, 0x1, P0 ;  /* 0x000000050b077c11 */ /* 0x000fe400080f0eff */
[----:B------:R-:W-:-:S03]  /*0730*/  IADD3 R8, P0, PT, R12, UR4, RZ ;  /* 0x000000040c087c10 */ /* 0x000fc6000ff1e0ff */
[----:B------:R-:W2:Y:S01]  /*0740*/  LDG.E.U8 R6, desc[UR6][R6.64] ;  /* 0x0000000606067981 */ /* 0x000ea2000c1e1100 */
[----:B------:R-:W-:-:S05]  /*0750*/  LEA.HI.X.SX32 R9, R12, UR5, 0x1, P0 ;  /* 0x000000050c097c11 */ /* 0x000fca00080f0eff */
[----:B------:R0:W5:Y:S01]  /*0760*/  LDG.E.U8 R8, desc[UR6][R8.64] ;  /* 0x0000000608087981 */ /* 0x000162000c1e1100 */
[----:B------:R-:W-:Y:S01]  /*0770*/  UMOV UR4, 0xffffffff ;  /* 0xffffffff00047882 */ /* 0x000fe20000000000 */
[----:B--2---:R-:W-:Y:S02]  /*0780*/  ISETP.NE.AND P0, PT, R6, RZ, PT ;  /* 0x000000ff0600720c */ /* 0x004fe40003f05270 */
[----:B0-----:R-:W-:Y:S11]  /*0790*/  BRA.DIV UR4, `(.L_x_14) ;  /* 0x0000000204f07947 */ /* 0x001ff6000b800000 */
[----:B-----5:R-:W-:Y:S02]  /*07a0*/  ISETP.NE.AND P1, PT, R8, RZ, PT ;  /* 0x000000ff0800720c */ /* 0x020fe40003f25270 */
[----:B------:R-:W-:-:S11]  /*07b0*/  VOTE.ANY R8, PT, P0 ;  /* 0x0000000000087806 */ /* 0x000fd600000e0100 */
[----:B------:R-:W-:-:S07]  /*07c0*/  VOTE.ANY R10, PT, P1 ;  /* 0x00000000000a7806 */ /* 0x000fce00008e0100 */
.L_x_28:
[----:B------:R-:W-:Y:S01]  /*07d0*/  ISETP.NE.AND P1, PT, R6, RZ, P1 ;  /* 0x000000ff0600720c */ /* 0x000fe20000f25270 */
[----:B------:R-:W-:Y:S01]  /*07e0*/  VIADD R5, R5, 0x1 ;  /* 0x0000000105057836 */ /* 0x000fe20000000000 */
[----:B------:R-:W-:Y:S04]  /*07f0*/  BSSY B0, `(.L_x_15) ;  /* 0x0000034000007945 */ /* 0x000fe80003800000 */
[----:B------:R-:W-:-:S07]  /*0800*/  ISETP.NE.AND P0, PT, R5, R4, PT ;  /* 0x000000040500720c */ /* 0x000fce0003f05270 */
[----:B------:R-:W-:Y:S06]  /*0810*/  @!P1 BRA `(.L_x_16) ;  /* 0x0000000000c49947 */ /* 0x000fec0003800000 */
[-C--:B------:R-:W-:Y:S02]  /*0820*/  SHF.L.U32 R10, R10, R3.reuse, RZ ;  /* 0x000000030a0a7219 */ /* 0x080fe400000006ff */
[----:B------:R-:W-:-:S04]  /*0830*/  SHF.L.U32 R8, R8, R3, RZ ;  /* 0x0000000308087219 */ /* 0x000fc800000006ff */
[----:B------:R-:W0:Y:S08]  /*0840*/  FLO.U32 R10, ~R10 ;  /* 0x8000000a000a7300 */ /* 0x000e3000000e0000 */
[----:B------:R-:W1:Y:S01]  /*0850*/  FLO.U32 R8, ~R8 ;  /* 0x8000000800087300 */ /* 0x000e6200000e0000 */
[----:B0-----:R-:W-:-:S04]  /*0860*/  IADD3 R7, PT, PT, -R10, 0x1f, RZ ;  /* 0x0000001f0a077810 */ /* 0x001fc80007ffe1ff */
[----:B------:R-:W-:Y:S02]  /*0870*/  ISETP.NE.AND P1, PT, R7, RZ, PT ;  /* 0x000000ff0700720c */ /* 0x000fe40003f25270 */
[----:B-1----:R-:W-:-:S04]  /*0880*/  IADD3 R6, PT, PT, -R8, 0x1f, RZ ;  /* 0x0000001f08067810 */ /* 0x002fc80007ffe1ff */
[----:B------:R-:W-:-:S13]  /*0890*/  ISETP.NE.AND P2, PT, R6, RZ, PT ;  /* 0x000000ff0600720c */ /* 0x000fda0003f45270 */
[----:B------:R-:W-:Y:S05]  /*08a0*/  @P1 BRA P2, `(.L_x_16) ;  /* 0x0000000000a01947 */ /* 0x000fea0001000000 */
[----:B------:R-:W-:Y:S01]  /*08b0*/  IMAD.IADD R10, R11, 0x1, -R6 ;  /* 0x000000010b0a7824 */ /* 0x000fe200078e0a06 */
[----:B------:R-:W-:Y:S01]  /*08c0*/  BSSY.RECONVERGENT B1, `(.L_x_17) ;  /* 0x000000d000017945 */ /* 0x000fe20003800200 */
[----:B------:R-:W-:-:S05]  /*08d0*/  IMAD.IADD R11, R12, 0x1, -R7 ;  /* 0x000000010c0b7824 */ /* 0x000fca00078e0a07 */
[----:B------:R-:W-:-:S13]  /*08e0*/  ISETP.NE.AND P1, PT, R10, R11, PT ;  /* 0x0000000b0a00720c */ /* 0x000fda0003f25270 */
[----:B------:R-:W-:Y:S05]  /*08f0*/  @!P1 BRA `(.L_x_18) ;  /* 0x0000000000249947 */ /* 0x000fea0003800000 */
[----:B------:R-:W0:Y:S02]  /*0900*/  LDC.64 R8, c[0x0][0x388] ;  /* 0x0000e200ff087b82 */ /* 0x000e240000000a00 */
.L_x_19:
        /* <DEDUP_REMOVED lines=8> */
.L_x_18:
[----:B------:R-:W-:Y:S05]  /*0990*/  BSYNC.RECONVERGENT B1 ;  /* 0x0000000000017941 */ /* 0x000fea0003800200 */
.L_x_17:
[----:B------:R-:W-:-:S13]  /*09a0*/  ISETP.NE.AND P1, PT, R10, R11, PT ;  /* 0x0000000b0a00720c */ /* 0x000fda0003f25270 */
[----:B------:R-:W-:Y:S05]  /*09b0*/  @!P1 BRA `(.L_x_16) ;  /* 0x00000000005c9947 */ /* 0x000fea0003800000 */
[----:B------:R-:W0:Y:S01]  /*09c0*/  LDC.64 R8, c[0x0][0x388] ;  /* 0x0000e200ff087b82 */ /* 0x000e220000000a00 */
[----:B------:R-:W-:Y:S01]  /*09d0*/  BSSY.RECONVERGENT B1, `(.L_x_20) ;  /* 0x0000009000017945 */ /* 0x000fe20003800200 */
.L_x_22:
        /* <DEDUP_REMOVED lines=8> */
.L_x_21:
[----:B------:R-:W-:Y:S05]  /*0a60*/  BSYNC.RECONVERGENT B1 ;  /* 0x0000000000017941 */ /* 0x000fea0003800200 */
.L_x_20:
[----:B------:R-:W-:-:S13]  /*0a70*/  ISETP.NE.AND P1, PT, R10, R11, PT ;  /* 0x0000000b0a00720c */ /* 0x000fda0003f25270 */
[----:B------:R-:W-:Y:S05]  /*0a80*/  @!P1 BRA `(.L_x_16) ;  /* 0x0000000000289947 */ /* 0x000fea0003800000 */
[----:B------:R-:W0:Y:S02]  /*0a90*/  LDC.64 R8, c[0x0][0x388] ;  /* 0x0000e200ff087b82 */ /* 0x000e240000000a00 */
.L_x_23:
        /* <DEDUP_REMOVED lines=9> */
.L_x_16:
[----:B------:R-:W-:Y:S05]  /*0b30*/  BSYNC B0 ;  /* 0x0000000000007941 */ /* 0x000fea0003800000 */
.L_x_15:
[----:B------:R-:W-:Y:S05]  /*0b40*/  @P0 BRA `(.L_x_24) ;  /* 0xfffffff800d80947 */ /* 0x000fea000383ffff */
[----:B------:R-:W-:Y:S05]  /*0b50*/  EXIT ;  /* 0x000000000000794d */ /* 0x000fea0003800000 */
.L_x_14:
[----:B------:R-:W-:Y:S01]  /*0b60*/  BSSY B0, `(.L_x_25) ;  /* 0x0000006000007945 */ /* 0x000fe20003800000 */
[----:B-----5:R-:W-:Y:S01]  /*0b70*/  ISETP.NE.AND P1, PT, R8, RZ, PT ;  /* 0x000000ff0800720c */ /* 0x020fe20003f25270 */
[----:B------:R-:W-:-:S12]  /*0b80*/  IMAD.MOV.U32 R7, RZ, RZ, -0x1 ;  /* 0xffffffffff077424 */ /* 0x000fd800078e00ff */
[----:B------:R-:W-:Y:S05]  /*0b90*/  WARPSYNC.COLLECTIVE R7, `(.L_x_26) ;  /* 0x0000000007087348 */ /* 0x000fea0003c00000 */
[----:B------:R-:W-:Y:S01]  /*0ba0*/  VOTE.ANY R10, PT, P0 ;  /* 0x00000000000a7806 */ /* 0x000fe200000e0100 */
[----:B------:R-:W-:Y:S06]  /*0bb0*/  ENDCOLLECTIVE ;  /* 0x000000000000791b */ /* 0x000fec0003800000 */
.L_x_26:
[----:B------:R-:W-:Y:S05]  /*0bc0*/  BSYNC B0 ;  /* 0x0000000000007941 */ /* 0x000fea0003800000 */
.L_x_25:
[----:B------:R-:W-:Y:S01]  /*0bd0*/  PLOP3.LUT P0, PT, P1, PT, PT, 0x80, 0x8 ;  /* 0x000000000008781c */ /* 0x000fe20000f0f070 */
[----:B------:R-:W-:Y:S02]  /*0be0*/  IMAD.MOV.U32 R7, RZ, RZ, -0x1 ;  /* 0xffffffffff077424 */ /* 0x000fe400078e00ff */
[----:B------:R-:W-:-:S10]  /*0bf0*/  IMAD.MOV.U32 R8, RZ, RZ, R10 ;  /* 0x000000ffff087224 */ /* 0x000fd400078e000a */
[----:B------:R-:W-:Y:S05]  /*0c00*/  WARPSYNC.COLLECTIVE R7, `(.L_x_27) ;  /* 0x0000000007087348 */ /* 0x000fea0003c00000 */
[----:B------:R-:W-:Y:S01]  /*0c10*/  VOTE.ANY R10, PT, P0 ;  /* 0x00000000000a7806 */ /* 0x000fe200000e0100 */
[----:B------:R-:W-:Y:S06]  /*0c20*/  ENDCOLLECTIVE ;  /* 0x000000000000791b */ /* 0x000fec0003800000 */
.L_x_27:
[----:B------:R-:W-:Y:S05]  /*0c30*/  BRA `(.L_x_28) ;  /* 0xfffffff800e47947 */ /* 0x000fea000383ffff */
.L_x_29:
        /* <DEDUP_REMOVED lines=12> */
.L_x_32:


//--------------------- .nv.shared.reserved.0     --------------------------
	.section	.nv.shared.reserved.0,"aw",@nobits
	.weak		__nv_reservedSMEM_offset_0_alias
	.size		__nv_reservedSMEM_offset_0_alias, 0, 64
	.other		__nv_reservedSMEM_offset_0_alias,@"STO_CUDA_RESERVED_SHARED STV_DEFAULT"
__nv_reservedSMEM_offset_0_alias:
	.zero		0
	.zero		64


//--------------------- .nv.global                --------------------------
	.section	.nv.global,"aw",@nobits
.nv.global:
	.type		_ZN34_INTERNAL_8fa4a81b_4_k_cu_8cfcc0b56thrust24THRUST_300001_SM_1000_NS3seqE,@object
	.size		_ZN34_INTERNAL_8fa4a81b_4_k_cu_8cfcc0b56thrust24THRUST_300001_SM_1000_NS3seqE,(_ZN34_INTERNAL_8fa4a81b_4_k_cu_8cfcc0b54cuda3std3__48in_placeE - _ZN34_INTERNAL_8fa4a81b_4_k_cu_8cfcc0b56thrust24THRUST_300001_SM_1000_NS3seqE)
_ZN34_INTERNAL_8fa4a81b_4_k_cu_8cfcc0b56thrust24THRUST_300001_SM_1000_NS3seqE:
	.zero		1
	.type		_ZN34_INTERNAL_8fa4a81b_4_k_cu_8cfcc0b54cuda3std3__48in_placeE,@object
	.size		_ZN34_INTERNAL_8fa4a81b_4_k_cu_8cfcc0b54cuda3std3__48in_placeE,(_ZN34_INTERNAL_8fa4a81b_4_k_cu_8cfcc0b54cuda3std6ranges3__45__cpo4sizeE - _ZN34_INTERNAL_8fa4a81b_4_k_cu_8cfcc0b54cuda3std3__48in_placeE)
_ZN34_INTERNAL_8fa4a81b_4_k_cu_8cfcc0b54cuda3std3__48in_placeE:
	.zero		1
	.type		_ZN34_INTERNAL_8fa4a81b_4_k_cu_8cfcc0b54cuda3std6ranges3__45__cpo4sizeE,@object
	.size		_ZN34_INTERNAL_8fa4a81b_4_k_cu_8cfcc0b54cuda3std6ranges3__45__cpo4sizeE,(_ZN34_INTERNAL_8fa4a81b_4_k_cu_8cfcc0b56thrust24THRUST_300001_SM_1000_NS12placeholders2_3E - _ZN34_INTERNAL_8fa4a81b_4_k_cu_8cfcc0b54cuda3std6ranges3__45__cpo4sizeE)
_ZN34_INTERNAL_8fa4a81b_4_k_cu_8cfcc0b54cuda3std6ranges3__45__cpo4sizeE:
	.zero		1
	.type		_ZN34_INTERNAL_8fa4a81b_4_k_cu_8cfcc0b56thrust24THRUST_300001_SM_1000_NS12placeholders2_3E,@object
	.size		_ZN34_INTERNAL_8fa4a81b_4_k_cu_8cfcc0b56thrust24THRUST_300001_SM_1000_NS12placeholders2_3E,(_ZN34_INTERNAL_8fa4a81b_4_k_cu_8cfcc0b54cuda3std3__45__cpo6cbeginE - _ZN34_INTERNAL_8fa4a81b_4_k_cu_8cfcc0b56thrust24THRUST_300001_SM_1000_NS12placeholders2_3E)
_ZN34_INTERNAL_8fa4a81b_4_k_cu_8cfcc0b56thrust24THRUST_300001_SM_1000_NS12placeholders2_3E:
	.zero		1
	.type		_ZN34_INTERNAL_8fa4a81b_4_k_cu_8cfcc0b54cuda3std3__45__cpo6cbeginE,@object
	.size		_ZN34_INTERNAL_8fa4a81b_4_k_cu_8cfcc0b54cuda3std3__45__cpo6cbeginE,(_ZN34_INTERNAL_8fa4a81b_4_k_cu_8cfcc0b54cuda3std6ranges3__45__cpo6cbeginE - _ZN34_INTERNAL_8fa4a81b_4_k_cu_8cfcc0b54cuda3std3__45__cpo6cbeginE)
_ZN34_INTERNAL_8fa4a81b_4_k_cu_8cfcc0b54cuda3std3__45__cpo6cbeginE:
	.zero		1
	.type		_ZN34_INTERNAL_8fa4a81b_4_k_cu_8cfcc0b54cuda3std6ranges3__45__cpo6cbeginE,@object
	.size		_ZN34_INTERNAL_8fa4a81b_4_k_cu_8cfcc0b54cuda3std6ranges3__45__cpo6cbeginE,(_ZN34_INTERNAL_8fa4a81b_4_k_cu_8cfcc0b56thrust24THRUST_300001_SM_1000_NS12placeholders2_7E - _ZN34_INTERNAL_8fa4a81b_4_k_cu_8cfcc0b54cuda3std6ranges3__45__cpo6cbeginE)
_ZN34_INTERNAL_8fa4a81b_4_k_cu_8cfcc0b54cuda3std6ranges3__45__cpo6cbeginE:
	.zero		1
	.type		_ZN34_INTERNAL_8fa4a81b_4_k_cu_8cfcc0b56thrust24THRUST_300001_SM_1000_NS12placeholders2_7E,@object
	.size		_ZN34_INTERNAL_8fa4a81b_4_k_cu_8cfcc0b56thrust24THRUST_300001_SM_1000_NS12placeholders2_7E,(_ZN34_INTERNAL_8fa4a81b_4_k_cu_8cfcc0b54cuda3std3__45__cpo7crbeginE - _ZN34_INTERNAL_8fa4a81b_4_k_cu_8cfcc0b56thrust24THRUST_300001_SM_1000_NS12placeholders2_7E)
_ZN34_INTERNAL_8fa4a81b_4_k_cu_8cfcc0b56thrust24THRUST_300001_SM_1000_NS12placeholders2_7E:
	.zero		1
	.type		_ZN34_INTERNAL_8fa4a81b_4_k_cu_8cfcc0b54cuda3std3__45__cpo7crbeginE,@object
	.size		_ZN34_INTERNAL_8fa4a81b_4_k_cu_8cfcc0b54cuda3std3__45__cpo7crbeginE,(_ZN34_INTERNAL_8fa4a81b_4_k_cu_8cfcc0b54cuda3std6ranges3__45__cpo4nextE - _ZN34_INTERNAL_8fa4a81b_4_k_cu_8cfcc0b54cuda3std3__45__cpo7crbeginE)
_ZN34_INTERNAL_8fa4a81b_4_k_cu_8cfcc0b54cuda3std3__45__cpo7crbeginE:
	.zero		1
	.type		_ZN34_INTERNAL_8fa4a81b_4_k_cu_8cfcc0b54cuda3std6ranges3__45__cpo4nextE,@object
	.size		_ZN34_INTERNAL_8fa4a81b_4_k_cu_8cfcc0b54cuda3std6ranges3__45__cpo4nextE,(_ZN34_INTERNAL_8fa4a81b_4_k_cu_8cfcc0b54cuda3std6ranges3__45__cpo4swapE - _ZN34_INTERNAL_8fa4a81b_4_k_cu_8cfcc0b54cuda3std6ranges3__45__cpo4nextE)
_ZN34_INTERNAL_8fa4a81b_4_k_cu_8cfcc0b54cuda3std6ranges3__45__cpo4nextE:
	.zero		1
	.type		_ZN34_INTERNAL_8fa4a81b_4_k_cu_8cfcc0b54cuda3std6ranges3__45__cpo4swapE,@object
	.size		_ZN34_INTERNAL_8fa4a81b_4_k_cu_8cfcc0b54cuda3std6ranges3__45__cpo4swapE,(_ZN34_INTERNAL_8fa4a81b_4_k_cu_8cfcc0b56thrust24THRUST_300001_SM_1000_NS8cuda_cub10par_nosyncE - _ZN34_INTERNAL_8fa4a81b_4_k_cu_8cfcc0b54cuda3std6ranges3__45__cpo4swapE)
_ZN34_INTERNAL_8fa4a81b_4_k_cu_8cfcc0b54cuda3std6ranges3__45__cpo4swapE:
	.zero		1
	.type		_ZN34_INTERNAL_8fa4a81b_4_k_cu_8cfcc0b56thrust24THRUST_300001_SM_1000_NS8cuda_cub10par_nosyncE,@object
	.size		_ZN34_INTERNAL_8fa4a81b_4_k_cu_8cfcc0b56thrust24THRUST_300001_SM_1000_NS8cuda_cub10par_nosyncE,(_ZN34_INTERNAL_8fa4a81b_4_k_cu_8cfcc0b56thrust24THRUST_300001_SM_1000_NS12placeholders2_9E - _ZN34_INTERNAL_8fa4a81b_4_k_cu_8cfcc0b56thrust24THRUST_300001_SM_1000_NS8cuda_cub10par_nosyncE)
_ZN34_INTERNAL_8fa4a81b_4_k_cu_8cfcc0b56thrust24THRUST_300001_SM_1000_NS8cuda_cub10par_nosyncE:
	.zero		1
	.type		_ZN34_INTERNAL_8fa4a81b_4_k_cu_8cfcc0b56thrust24THRUST_300001_SM_1000_NS12placeholders2_9E,@object
	.size		_ZN34_INTERNAL_8fa4a81b_4_k_cu_8cfcc0b56thrust24THRUST_300001_SM_1000_NS12placeholders2_9E,(_ZN34_INTERNAL_8fa4a81b_4_k_cu_8cfcc0b54cuda3std3__436_GLOBAL__N__8fa4a81b_4_k_cu_8cfcc0b56ignoreE - _ZN34_INTERNAL_8fa4a81b_4_k_cu_8cfcc0b56thrust24THRUST_300001_SM_1000_NS12placeholders2_9E)
_ZN34_INTERNAL_8fa4a81b_4_k_cu_8cfcc0b56thrust24THRUST_300001_SM_1000_NS12placeholders2_9E:
	.zero		1
	.type		_ZN34_INTERNAL_8fa4a81b_4_k_cu_8cfcc0b54cuda3std3__436_GLOBAL__N__8fa4a81b_4_k_cu_8cfcc0b56ignoreE,@object
	.size		_ZN34_INTERNAL_8fa4a81b_4_k_cu_8cfcc0b54cuda3std3__436_GLOBAL__N__8fa4a81b_4_k_cu_8cfcc0b56ignoreE,(_ZN34_INTERNAL_8fa4a81b_4_k_cu_8cfcc0b54cuda3std6ranges3__45__cpo4dataE - _ZN34_INTERNAL_8fa4a81b_4_k_cu_8cfcc0b54cuda3std3__436_GLOBAL__N__8fa4a81b_4_k_cu_8cfcc0b56ignoreE)
_ZN34_INTERNAL_8fa4a81b_4_k_cu_8cfcc0b54cuda3std3__436_GLOBAL__N__8fa4a81b_4_k_cu_8cfcc0b56ignoreE:
	.zero		1
	.type		_ZN34_INTERNAL_8fa4a81b_4_k_cu_8cfcc0b54cuda3std6ranges3__45__cpo4dataE,@object
	.size		_ZN34_INTERNAL_8fa4a81b_4_k_cu_8cfcc0b54cuda3std6ranges3__45__cpo4dataE,(_ZN34_INTERNAL_8fa4a81b_4_k_cu_8cfcc0b56thrust24THRUST_300001_SM_1000_NS12placeholders2_1E - _ZN34_INTERNAL_8fa4a81b_4_k_cu_8cfcc0b54cuda3std6ranges3__45__cpo4dataE)
_ZN34_INTERNAL_8fa4a81b_4_k_cu_8cfcc0b54cuda3std6ranges3__45__cpo4dataE:
	.zero		1
	.type		_ZN34_INTERNAL_8fa4a81b_4_k_cu_8cfcc0b56thrust24THRUST_300001_SM_1000_NS12placeholders2_1E,@object
	.size		_ZN34_INTERNAL_8fa4a81b_4_k_cu_8cfcc0b56thrust24THRUST_300001_SM_1000_NS12placeholders2_1E,(_ZN34_INTERNAL_8fa4a81b_4_k_cu_8cfcc0b54cuda3std3__45__cpo5beginE - _ZN34_INTERNAL_8fa4a81b_4_k_cu_8cfcc0b56thrust24THRUST_300001_SM_1000_NS12placeholders2_1E)
_ZN34_INTERNAL_8fa4a81b_4_k_cu_8cfcc0b56thrust24THRUST_300001_SM_1000_NS12placeholders2_1E:
	.zero		1
	.type		_ZN34_INTERNAL_8fa4a81b_4_k_cu_8cfcc0b54cuda3std3__45__cpo5beginE,@object
	.size		_ZN34_INTERNAL_8fa4a81b_4_k_cu_8cfcc0b54cuda3std3__45__cpo5beginE,(_ZN34_INTERNAL_8fa4a81b_4_k_cu_8cfcc0b54cuda3std6ranges3__45__cpo5beginE - _ZN34_INTERNAL_8fa4a81b_4_k_cu_8cfcc0b54cuda3std3__45__cpo5beginE)
_ZN34_INTERNAL_8fa4a81b_4_k_cu_8cfcc0b54cuda3std3__45__cpo5beginE:
	.zero		1
	.type		_ZN34_INTERNAL_8fa4a81b_4_k_cu_8cfcc0b54cuda3std6ranges3__45__cpo5beginE,@object
	.size		_ZN34_INTERNAL_8fa4a81b_4_k_cu_8cfcc0b54cuda3std6ranges3__45__cpo5beginE,(_ZN34_INTERNAL_8fa4a81b_4_k_cu_8cfcc0b56thrust24THRUST_300001_SM_1000_NS12placeholders2_5E - _ZN34_INTERNAL_8fa4a81b_4_k_cu_8cfcc0b54cuda3std6ranges3__45__cpo5beginE)
_ZN34_INTERNAL_8fa4a81b_4_k_cu_8cfcc0b54cuda3std6ranges3__45__cpo5beginE:
	.zero		1
	.type		_ZN34_INTERNAL_8fa4a81b_4_k_cu_8cfcc0b56thrust24THRUST_300001_SM_1000_NS12placeholders2_5E,@object
	.size		_ZN34_INTERNAL_8fa4a81b_4_k_cu_8cfcc0b56thrust24THRUST_300001_SM_1000_NS12placeholders2_5E,(_ZN34_INTERNAL_8fa4a81b_4_k_cu_8cfcc0b54cuda3std3__45__cpo6rbeginE - _ZN34_INTERNAL_8fa4a81b_4_k_cu_8cfcc0b56thrust24THRUST_300001_SM_1000_NS12placeholders2_5E)
_ZN34_INTERNAL_8fa4a81b_4_k_cu_8cfcc0b56thrust24THRUST_300001_SM_1000_NS12placeholders2_5E:
	.zero		1
	.type		_ZN34_INTERNAL_8fa4a81b_4_k_cu_8cfcc0b54cuda3std3__45__cpo6rbeginE,@object
	.size		_ZN34_INTERNAL_8fa4a81b_4_k_cu_8cfcc0b54cuda3std3__45__cpo6rbeginE,(_ZN34_INTERNAL_8fa4a81b_4_k_cu_8cfcc0b54cuda3std6ranges3__45__cpo7advanceE - _ZN34_INTERNAL_8fa4a81b_4_k_cu_8cfcc0b54cuda3std3__45__cpo6rbeginE)
_ZN34_INTERNAL_8fa4a81b_4_k_cu_8cfcc0b54cuda3std3__45__cpo6rbeginE:
	.zero		1
	.type		_ZN34_INTERNAL_8fa4a81b_4_k_cu_8cfcc0b54cuda3std6ranges3__45__cpo7advanceE,@object
	.size		_ZN34_INTERNAL_8fa4a81b_4_k_cu_8cfcc0b54cuda3std6ranges3__45__cpo7advanceE,(_ZN34_INTERNAL_8fa4a81b_4_k_cu_8cfcc0b54cuda3std3__47nulloptE - _ZN34_INTERNAL_8fa4a81b_4_k_cu_8cfcc0b54cuda3std6ranges3__45__cpo7advanceE)
_ZN34_INTERNAL_8fa4a81b_4_k_cu_8cfcc0b54cuda3std6ranges3__45__cpo7advanceE:
	.zero		1
	.type		_ZN34_INTERNAL_8fa4a81b_4_k_cu_8cfcc0b54cuda3std3__47nulloptE,@object
	.size		_ZN34_INTERNAL_8fa4a81b_4_k_cu_8cfcc0b54cuda3std3__47nulloptE,(_ZN34_INTERNAL_8fa4a81b_4_k_cu_8cfcc0b54cuda3std6ranges3__45__cpo8distanceE - _ZN34_INTERNAL_8fa4a81b_4_k_cu_8cfcc0b54cuda3std3__47nulloptE)
_ZN34_INTERNAL_8fa4a81b_4_k_cu_8cfcc0b54cuda3std3__47nulloptE:
	.zero		1
	.type		_ZN34_INTERNAL_8fa4a81b_4_k_cu_8cfcc0b54cuda3std6ranges3__45__cpo8distanceE,@object
	.size		_ZN34_INTERNAL_8fa4a81b_4_k_cu_8cfcc0b54cuda3std6ranges3__45__cpo8distanceE,(_ZN34_INTERNAL_8fa4a81b_4_k_cu_8cfcc0b56thrust24THRUST_300001_SM_1000_NS12placeholders3_10E - _ZN34_INTERNAL_8fa4a81b_4_k_cu_8cfcc0b54cuda3std6ranges3__45__cpo8distanceE)
_ZN34_INTERNAL_8fa4a81b_4_k_cu_8cfcc0b54cuda3std6ranges3__45__cpo8distanceE:
	.zero		1
	.type		_ZN34_INTERNAL_8fa4a81b_4_k_cu_8cfcc0b56thrust24THRUST_300001_SM_1000_NS12placeholders3_10E,@object
	.size		_ZN34_INTERNAL_8fa4a81b_4_k_cu_8cfcc0b56thrust24THRUST_300001_SM_1000_NS12placeholders3_10E,(_ZN34_INTERNAL_8fa4a81b_4_k_cu_8cfcc0b54cuda3std3__419piecewise_constructE - _ZN34_INTERNAL_8fa4a81b_4_k_cu_8cfcc0b56thrust24THRUST_300001_SM_1000_NS12placeholders3_10E)
_ZN34_INTERNAL_8fa4a81b_4_k_cu_8cfcc0b56thrust24THRUST_300001_SM_1000_NS12placeholders3_10E:
	.zero		1
	.type		_ZN34_INTERNAL_8fa4a81b_4_k_cu_8cfcc0b54cuda3std3__419piecewise_constructE,@object
	.size		_ZN34_INTERNAL_8fa4a81b_4_k_cu_8cfcc0b54cuda3std3__419piecewise_constructE,(_ZN34_INTERNAL_8fa4a81b_4_k_cu_8cfcc0b54cuda3std6ranges3__45__cpo5cdataE - _ZN34_INTERNAL_8fa4a81b_4_k_cu_8cfcc0b54cuda3std3__419piecewise_constructE)
_ZN34_INTERNAL_8fa4a81b_4_k_cu_8cfcc0b54cuda3std3__419piecewise_constructE:
	.zero		1
	.type		_ZN34_INTERNAL_8fa4a81b_4_k_cu_8cfcc0b54cuda3std6ranges3__45__cpo5cdataE,@object
	.size		_ZN34_INTERNAL_8fa4a81b_4_k_cu_8cfcc0b54cuda3std6ranges3__45__cpo5cdataE,(_ZN34_INTERNAL_8fa4a81b_4_k_cu_8cfcc0b56thrust24THRUST_300001_SM_1000_NS12placeholders2_2E - _ZN34_INTERNAL_8fa4a81b_4_k_cu_8cfcc0b54cuda3std6ranges3__45__cpo5cdataE)
_ZN34_INTERNAL_8fa4a81b_4_k_cu_8cfcc0b54cuda3std6ranges3__45__cpo5cdataE:
	.zero		1
	.type		_ZN34_INTERNAL_8fa4a81b_4_k_cu_8cfcc0b56thrust24THRUST_300001_SM_1000_NS12placeholders2_2E,@object
	.size		_ZN34_INTERNAL_8fa4a81b_4_k_cu_8cfcc0b56thrust24THRUST_300001_SM_1000_NS12placeholders2_2E,(_ZN34_INTERNAL_8fa4a81b_4_k_cu_8cfcc0b54cuda3std3__45__cpo3endE - _ZN34_INTERNAL_8fa4a81b_4_k_cu_8cfcc0b56thrust24THRUST_300001_SM_1000_NS12placeholders2_2E)
_ZN34_INTERNAL_8fa4a81b_4_k_cu_8cfcc0b56thrust24THRUST_300001_SM_1000_NS12placeholders2_2E:
	.zero		1
	.type		_ZN34_INTERNAL_8fa4a81b_4_k_cu_8cfcc0b54cuda3std3__45__cpo3endE,@object
	.size		_ZN34_INTERNAL_8fa4a81b_4_k_cu_8cfcc0b54cuda3std3__45__cpo3endE,(_ZN34_INTERNAL_8fa4a81b_4_k_cu_8cfcc0b54cuda3std6ranges3__45__cpo3endE - _ZN34_INTERNAL_8fa4a81b_4_k_cu_8cfcc0b54cuda3std3__45__cpo3endE)
_ZN34_INTERNAL_8fa4a81b_4_k_cu_8cfcc0b54cuda3std3__45__cpo3endE:
	.zero		1
	.type		_ZN34_INTERNAL_8fa4a81b_4_k_cu_8cfcc0b54cuda3std6ranges3__45__cpo3endE,@object
	.size		_ZN34_INTERNAL_8fa4a81b_4_k_cu_8cfcc0b54cuda3std6ranges3__45__cpo3endE,(_ZN34_INTERNAL_8fa4a81b_4_k_cu_8cfcc0b56thrust24THRUST_300001_SM_1000_NS12placeholders2_6E - _ZN34_INTERNAL_8fa4a81b_4_k_cu_8cfcc0b54cuda3std6ranges3__45__cpo3endE)
_ZN34_INTERNAL_8fa4a81b_4_k_cu_8cfcc0b54cuda3std6ranges3__45__cpo3endE:
	.zero		1
	.type		_ZN34_INTERNAL_8fa4a81b_4_k_cu_8cfcc0b56thrust24THRUST_300001_SM_1000_NS12placeholders2_6E,@object
	.size		_ZN34_INTERNAL_8fa4a81b_4_k_cu_8cfcc0b56thrust24THRUST_300001_SM_1000_NS12placeholders2_6E,(_ZN34_INTERNAL_8fa4a81b_4_k_cu_8cfcc0b54cuda3std3__45__cpo4rendE - _ZN34_INTERNAL_8fa4a81b_4_k_cu_8cfcc0b56thrust24THRUST_300001_SM_1000_NS12placeholders2_6E)
_ZN34_INTERNAL_8fa4a81b_4_k_cu_8cfcc0b56thrust24THRUST_300001_SM_1000_NS12placeholders2_6E:
	.zero		1
	.type		_ZN34_INTERNAL_8fa4a81b_4_k_cu_8cfcc0b54cuda3std3__45__cpo4rendE,@object
	.size		_ZN34_INTERNAL_8fa4a81b_4_k_cu_8cfcc0b54cuda3std3__45__cpo4rendE,(_ZN34_INTERNAL_8fa4a81b_4_k_cu_8cfcc0b54cuda3std6ranges3__45__cpo9iter_swapE - _ZN34_INTERNAL_8fa4a81b_4_k_cu_8cfcc0b54cuda3std3__45__cpo4rendE)
_ZN34_INTERNAL_8fa4a81b_4_k_cu_8cfcc0b54cuda3std3__45__cpo4rendE:
	.zero		1
	.type		_ZN34_INTERNAL_8fa4a81b_4_k_cu_8cfcc0b54cuda3std6ranges3__45__cpo9iter_swapE,@object
	.size		_ZN34_INTERNAL_8fa4a81b_4_k_cu_8cfcc0b54cuda3std6ranges3__45__cpo9iter_swapE,(_ZN34_INTERNAL_8fa4a81b_4_k_cu_8cfcc0b54cuda3std3__48unexpectE - _ZN34_INTERNAL_8fa4a81b_4_k_cu_8cfcc0b54cuda3std6ranges3__45__cpo9iter_swapE)
_ZN34_INTERNAL_8fa4a81b_4_k_cu_8cfcc0b54cuda3std6ranges3__45__cpo9iter_swapE:
	.zero		1
	.type		_ZN34_INTERNAL_8fa4a81b_4_k_cu_8cfcc0b54cuda3std3__48unexpectE,@object
	.size		_ZN34_INTERNAL_8fa4a81b_4_k_cu_8cfcc0b54cuda3std3__48unexpectE,(_ZN34_INTERNAL_8fa4a81b_4_k_cu_8cfcc0b56thrust24THRUST_300001_SM_1000_NS8cuda_cub3parE - _ZN34_INTERNAL_8fa4a81b_4_k_cu_8cfcc0b54cuda3std3__48unexpectE)
_ZN34_INTERNAL_8fa4a81b_4_k_cu_8cfcc0b54cuda3std3__48unexpectE:
	.zero		1
	.type		_ZN34_INTERNAL_8fa4a81b_4_k_cu_8cfcc0b56thrust24THRUST_300001_SM_1000_NS8cuda_cub3parE,@object
	.size		_ZN34_INTERNAL_8fa4a81b_4_k_cu_8cfcc0b56thrust24THRUST_300001_SM_1000_NS8cuda_cub3parE,(_ZN34_INTERNAL_8fa4a81b_4_k_cu_8cfcc0b56thrust24THRUST_300001_SM_1000_NS12placeholders2_4E - _ZN34_INTERNAL_8fa4a81b_4_k_cu_8cfcc0b56thrust24THRUST_300001_SM_1000_NS8cuda_cub3parE)
_ZN34_INTERNAL_8fa4a81b_4_k_cu_8cfcc0b56thrust24THRUST_300001_SM_1000_NS8cuda_cub3parE:
	.zero		1
	.type		_ZN34_INTERNAL_8fa4a81b_4_k_cu_8cfcc0b56thrust24THRUST_300001_SM_1000_NS12placeholders2_4E,@object
	.size		_ZN34_INTERNAL_8fa4a81b_4_k_cu_8cfcc0b56thrust24THRUST_300001_SM_1000_NS12placeholders2_4E,(_ZN34_INTERNAL_8fa4a81b_4_k_cu_8cfcc0b54cuda3std3__45__cpo4cendE - _ZN34_INTERNAL_8fa4a81b_4_k_cu_8cfcc0b56thrust24THRUST_300001_SM_1000_NS12placeholders2_4E)
_ZN34_INTERNAL_8fa4a81b_4_k_cu_8cfcc0b56thrust24THRUST_300001_SM_1000_NS12placeholders2_4E:
	.zero		1
	.type		_ZN34_INTERNAL_8fa4a81b_4_k_cu_8cfcc0b54cuda3std3__45__cpo4cendE,@object
	.size		_ZN34_INTERNAL_8fa4a81b_4_k_cu_8cfcc0b54cuda3std3__45__cpo4cendE,(_ZN34_INTERNAL_8fa4a81b_4_k_cu_8cfcc0b54cuda3std6ranges3__45__cpo4cendE - _ZN34_INTERNAL_8fa4a81b_4_k_cu_8cfcc0b54cuda3std3__45__cpo4cendE)
_ZN34_INTERNAL_8fa4a81b_4_k_cu_8cfcc0b54cuda3std3__45__cpo4cendE:
	.zero		1
	.type		_ZN34_INTERNAL_8fa4a81b_4_k_cu_8cfcc0b54cuda3std6ranges3__45__cpo4cendE,@object
	.size		_ZN34_INTERNAL_8fa4a81b_4_k_cu_8cfcc0b54cuda3std6ranges3__45__cpo4cendE,(_ZN34_INTERNAL_8fa4a81b_4_k_cu_8cfcc0b54cuda3std3__420unreachable_sentinelE - _ZN34_INTERNAL_8fa4a81b_4_k_cu_8cfcc0b54cuda3std6ranges3__45__cpo4cendE)
_ZN34_INTERNAL_8fa4a81b_4_k_cu_8cfcc0b54cuda3std6ranges3__45__cpo4cendE:
	.zero		1
	.type		_ZN34_INTERNAL_8fa4a81b_4_k_cu_8cfcc0b54cuda3std3__420unreachable_sentinelE,@object
	.size		_ZN34_INTERNAL_8fa4a81b_4_k_cu_8cfcc0b54cuda3std3__420unreachable_sentinelE,(_ZN34_INTERNAL_8fa4a81b_4_k_cu_8cfcc0b54cuda3std6ranges3__45__cpo5ssizeE - _ZN34_INTERNAL_8fa4a81b_4_k_cu_8cfcc0b54cuda3std3__420unreachable_sentinelE)
_ZN34_INTERNAL_8fa4a81b_4_k_cu_8cfcc0b54cuda3std3__420unreachable_sentinelE:
	.zero		1
	.type		_ZN34_INTERNAL_8fa4a81b_4_k_cu_8cfcc0b54cuda3std6ranges3__45__cpo5ssizeE,@object
	.size		_ZN34_INTERNAL_8fa4a81b_4_k_cu_8cfcc0b54cuda3std6ranges3__45__cpo5ssizeE,(_ZN34_INTERNAL_8fa4a81b_4_k_cu_8cfcc0b56thrust24THRUST_300001_SM_1000_NS12placeholders2_8E - _ZN34_INTERNAL_8fa4a81b_4_k_cu_8cfcc0b54cuda3std6ranges3__45__cpo5ssizeE)
_ZN34_INTERNAL_8fa4a81b_4_k_cu_8cfcc0b54cuda3std6ranges3__45__cpo5ssizeE:
	.zero		1
	.type		_ZN34_INTERNAL_8fa4a81b_4_k_cu_8cfcc0b56thrust24THRUST_300001_SM_1000_NS12placeholders2_8E,@object
	.size		_ZN34_INTERNAL_8fa4a81b_4_k_cu_8cfcc0b56thrust24THRUST_300001_SM_1000_NS12placeholders2_8E,(_ZN34_INTERNAL_8fa4a81b_4_k_cu_8cfcc0b54cuda3std3__45__cpo5crendE - _ZN34_INTERNAL_8fa4a81b_4_k_cu_8cfcc0b56thrust24THRUST_300001_SM_1000_NS12placeholders2_8E)
_ZN34_INTERNAL_8fa4a81b_4_k_cu_8cfcc0b56thrust24THRUST_300001_SM_1000_NS12placeholders2_8E:
	.zero		1
	.type		_ZN34_INTERNAL_8fa4a81b_4_k_cu_8cfcc0b54cuda3std3__45__cpo5crendE,@object
	.size		_ZN34_INTERNAL_8fa4a81b_4_k_cu_8cfcc0b54cuda3std3__45__cpo5crendE,(_ZN34_INTERNAL_8fa4a81b_4_k_cu_8cfcc0b54cuda3std6ranges3__45__cpo4prevE - _ZN34_INTERNAL_8fa4a81b_4_k_cu_8cfcc0b54cuda3std3__45__cpo5crendE)
_ZN34_INTERNAL_8fa4a81b_4_k_cu_8cfcc0b54cuda3std3__45__cpo5crendE:
	.zero		1
	.type		_ZN34_INTERNAL_8fa4a81b_4_k_cu_8cfcc0b54cuda3std6ranges3__45__cpo4prevE,@object
	.size		_ZN34_INTERNAL_8fa4a81b_4_k_cu_8cfcc0b54cuda3std6ranges3__45__cpo4prevE,(_ZN34_INTERNAL_8fa4a81b_4_k_cu_8cfcc0b54cuda3std6ranges3__45__cpo9iter_moveE - _ZN34_INTERNAL_8fa4a81b_4_k_cu_8cfcc0b54cuda3std6ranges3__45__cpo4prevE)
_ZN34_INTERNAL_8fa4a81b_4_k_cu_8cfcc0b54cuda3std6ranges3__45__cpo4prevE:
	.zero		1
	.type		_ZN34_INTERNAL_8fa4a81b_4_k_cu_8cfcc0b54cuda3std6ranges3__45__cpo9iter_moveE,@object
	.size		_ZN34_INTERNAL_8fa4a81b_4_k_cu_8cfcc0b54cuda3std6ranges3__45__cpo9iter_moveE,(_ZN34_INTERNAL_8fa4a81b_4_k_cu_8cfcc0b56thrust24THRUST_300001_SM_1000_NS6system6detail10sequential3seqE - _ZN34_INTERNAL_8fa4a81b_4_k_cu_8cfcc0b54cuda3std6ranges3__45__cpo9iter_moveE)
_ZN34_INTERNAL_8fa4a81b_4_k_cu_8cfcc0b54cuda3std6ranges3__45__cpo9iter_moveE:
	.zero		1
	.type		_ZN34_INTERNAL_8fa4a81b_4_k_cu_8cfcc0b56thrust24THRUST_300001_SM_1000_NS6system6detail10sequential3seqE,@object
	.size		_ZN34_INTERNAL_8fa4a81b_4_k_cu_8cfcc0b56thrust24THRUST_300001_SM_1000_NS6system6detail10sequential3seqE,(.L_31 - _ZN34_INTERNAL_8fa4a81b_4_k_cu_8cfcc0b56thrust24THRUST_300001_SM_1000_NS6system6detail10sequential3seqE)
_ZN34_INTERNAL_8fa4a81b_4_k_cu_8cfcc0b56thrust24THRUST_300001_SM_1000_NS6system6detail10sequential3seqE:
	.zero		1
.L_31:


//--------------------- .nv.shared._Z20stripLabelingMergingPKbPjiii --------------------------
	.section	.nv.shared._Z20stripLabelingMergingPKbPjiii,"aw",@nobits
	.sectionflags	@""
	.align	4
.nv.shared._Z20stripLabelingMergingPKbPjiii:
	.zero		1040


//--------------------- .nv.constant0._ZN3cub18CUB_300001_SM_10006detail11EmptyKernelIvEEvv --------------------------
	.section	.nv.constant0._ZN3cub18CUB_300001_SM_10006detail11EmptyKernelIvEEvv,"a",@progbits
	.sectionflags	@""
	.align	4
.nv.constant0._ZN3cub18CUB_300001_SM_10006detail11EmptyKernelIvEEvv:
	.zero		896


//--------------------- .nv.constant0._Z15stripRelabelingPKbPjiii --------------------------
	.section	.nv.constant0._Z15stripRelabelingPKbPjiii,"a",@progbits
	.sectionflags	@""
	.align	4
.nv.constant0._Z15stripRelabelingPKbPjiii:
	.zero		924


//--------------------- .nv.constant0._Z20stripLabelingMergingPKbPjiii --------------------------
	.section	.nv.constant0._Z20stripLabelingMergingPKbPjiii,"a",@progbits
	.sectionflags	@""
	.align	4
.nv.constant0._Z20stripLabelingMergingPKbPjiii:
	.zero		924


//--------------------- SYMBOLS --------------------------

	.type		.nv.reservedSmem.offset0,@object
	.size		.nv.reservedSmem.offset0,0x4
	.type		.nv.reservedSmem.cap,@object
	.size		.nv.reservedSmem.cap,0x4
